	.target	sm_90a

	.elftype	@"ET_EXEC"


//--------------------- .note.nv.tkinfo           --------------------------
	.section	.note.nv.tkinfo,"",@"SHT_NOTE"
	.sectionflags	@"SHF_NOTE_NV_TKINFO"
	.tkinfo
        /*0018*/ 	.word	0x00000002
        /*0030*/ 	.string	""
        /*0030*/ 	.string	"ptxas"
        /*0030*/ 	.string	"Cuda compilation tools, release 13.0, V13.0.88"
        /*0030*/ 	.string	"Build cuda_13.0.r13.0/compiler.36424714_0"
        /*0030*/ 	.string	"-arch sm_90a -m 64 "



//--------------------- .note.nv.cuinfo           --------------------------
	.section	.note.nv.cuinfo,"",@"SHT_NOTE"
	.sectionflags	@"SHF_NOTE_NV_CUINFO"
        /*0018*/ 	.short	0x0002
        /*001a*/ 	.short	0x005a
        /*001c*/ 	.short	0x0082
	.zero		2


//--------------------- .nv.info                  --------------------------
	.section	.nv.info,"",@"SHT_CUDA_INFO"
	.align	4


	//----- nvinfo : EIATTR_REGCOUNT
	.align		4
        /*0000*/ 	.byte	0x04, 0x2f
        /*0002*/ 	.short	(.L_12 - .L_11)
	.align		4
.L_11:
        /*0004*/ 	.word	index@(_ZN7cutlass13device_kernelINS_4conv6kernel13ConvUniversalINS1_16ConvProblemShapeILNS1_8OperatorE1ELi3EEENS1_10collective14CollectiveConvINS1_46MainloopSm90TmaGmmaWarpSpecializedImplicitGemmILS5_1ELi9ELi3EN4cute5tupleIJNSA_1CILi1EEESD_SD_EEENS1_36KernelImplicitTmaWarpSpecializedSm90ELi1EEENSB_IJNSC_ILi128EEENSC_ILi64EEENSB_IJSI_EEEEEENS_10bfloat16_tESL_NSA_8TiledMMAINSA_8MMA_AtomIJNSA_4SM904GMMA27MMA_64x64x16_F32BF16BF16_SSILNSP_5MajorE0ELSR_1ELNSP_7ScaleInE1ELSS_1EEEEEENSA_6LayoutISE_NSB_IJNSC_ILi0EEESW_SW_EEEEENSB_IJNSA_10UnderscoreESZ_SZ_EEEEENS7_6detail26Sm90ImplicitGemmTileTraitsINSA_20SM90_TMA_LOAD_IM2COLENSA_14ComposedLayoutINSA_7SwizzleILi3ELi4ELi3EEENSA_18smem_ptr_flag_bitsILi16EEENSV_INSB_IJNSB_IJNSC_ILi8EEENSC_ILi16EEEEEENSB_IJSI_SD_EEENSB_IJSD_NSC_ILi9EEEEEEEEENSB_IJNSB_IJSI_NSC_ILi512EEEEEENSB_IJSD_SW_EEENSB_IJSW_NSC_ILi8192EEEEEEEEEEEEEvEENS13_INSA_13SM90_TMA_LOADENS15_IS17_S19_NSV_INSB_IJS1D_NSB_IJS1A_S1A_EEES1F_EEENSB_IJS1J_S1I_NSB_IJSW_NSC_ILi4096EEEEEEEEEEEEEvEEEENS_8epilogue10collective6detail29Sm90TmaWarpSpecializedAdapterINS21_15DefaultEpilogueISL_NSB_IJNSB_IJllllEEESD_SW_EEES26_NS20_6thread17LinearCombinationISL_Li1EffLNS27_9ScaleType4KindE0ELNS_15FloatRoundStyleE2ESL_EENS_4gemm15EpilogueDefaultEEEEEvvEEEEvNT_6ParamsE)
        /*0008*/ 	.word	0x0000005a


	//----- nvinfo : EIATTR_FRAME_SIZE
	.align		4
.L_12:
        /*000c*/ 	.byte	0x04, 0x11
        /*000e*/ 	.short	(.L_14 - .L_13)
	.align		4
.L_13:
        /*0010*/ 	.word	index@(_ZN7cutlass13device_kernelINS_4conv6kernel13ConvUniversalINS1_16ConvProblemShapeILNS1_8OperatorE1ELi3EEENS1_10collective14CollectiveConvINS1_46MainloopSm90TmaGmmaWarpSpecializedImplicitGemmILS5_1ELi9ELi3EN4cute5tupleIJNSA_1CILi1EEESD_SD_EEENS1_36KernelImplicitTmaWarpSpecializedSm90ELi1EEENSB_IJNSC_ILi128EEENSC_ILi64EEENSB_IJSI_EEEEEENS_10bfloat16_tESL_NSA_8TiledMMAINSA_8MMA_AtomIJNSA_4SM904GMMA27MMA_64x64x16_F32BF16BF16_SSILNSP_5MajorE0ELSR_1ELNSP_7ScaleInE1ELSS_1EEEEEENSA_6LayoutISE_NSB_IJNSC_ILi0EEESW_SW_EEEEENSB_IJNSA_10UnderscoreESZ_SZ_EEEEENS7_6detail26Sm90ImplicitGemmTileTraitsINSA_20SM90_TMA_LOAD_IM2COLENSA_14ComposedLayoutINSA_7SwizzleILi3ELi4ELi3EEENSA_18smem_ptr_flag_bitsILi16EEENSV_INSB_IJNSB_IJNSC_ILi8EEENSC_ILi16EEEEEENSB_IJSI_SD_EEENSB_IJSD_NSC_ILi9EEEEEEEEENSB_IJNSB_IJSI_NSC_ILi512EEEEEENSB_IJSD_SW_EEENSB_IJSW_NSC_ILi8192EEEEEEEEEEEEEvEENS13_INSA_13SM90_TMA_LOADENS15_IS17_S19_NSV_INSB_IJS1D_NSB_IJS1A_S1A_EEES1F_EEENSB_IJS1J_S1I_NSB_IJSW_NSC_ILi4096EEEEEEEEEEEEEvEEEENS_8epilogue10collective6detail29Sm90TmaWarpSpecializedAdapterINS21_15DefaultEpilogueISL_NSB_IJNSB_IJllllEEESD_SW_EEES26_NS20_6thread17LinearCombinationISL_Li1EffLNS27_9ScaleType4KindE0ELNS_15FloatRoundStyleE2ESL_EENS_4gemm15EpilogueDefaultEEEEEvvEEEEvNT_6ParamsE)
        /*0014*/ 	.word	0x00000000


	//----- nvinfo : EIATTR_MIN_STACK_SIZE
	.align		4
.L_14:
        /*0018*/ 	.byte	0x04, 0x12
        /*001a*/ 	.short	(.L_16 - .L_15)
	.align		4
.L_15:
        /*001c*/ 	.word	index@(_ZN7cutlass13device_kernelINS_4conv6kernel13ConvUniversalINS1_16ConvProblemShapeILNS1_8OperatorE1ELi3EEENS1_10collective14CollectiveConvINS1_46MainloopSm90TmaGmmaWarpSpecializedImplicitGemmILS5_1ELi9ELi3EN4cute5tupleIJNSA_1CILi1EEESD_SD_EEENS1_36KernelImplicitTmaWarpSpecializedSm90ELi1EEENSB_IJNSC_ILi128EEENSC_ILi64EEENSB_IJSI_EEEEEENS_10bfloat16_tESL_NSA_8TiledMMAINSA_8MMA_AtomIJNSA_4SM904GMMA27MMA_64x64x16_F32BF16BF16_SSILNSP_5MajorE0ELSR_1ELNSP_7ScaleInE1ELSS_1EEEEEENSA_6LayoutISE_NSB_IJNSC_ILi0EEESW_SW_EEEEENSB_IJNSA_10UnderscoreESZ_SZ_EEEEENS7_6detail26Sm90ImplicitGemmTileTraitsINSA_20SM90_TMA_LOAD_IM2COLENSA_14ComposedLayoutINSA_7SwizzleILi3ELi4ELi3EEENSA_18smem_ptr_flag_bitsILi16EEENSV_INSB_IJNSB_IJNSC_ILi8EEENSC_ILi16EEEEEENSB_IJSI_SD_EEENSB_IJSD_NSC_ILi9EEEEEEEEENSB_IJNSB_IJSI_NSC_ILi512EEEEEENSB_IJSD_SW_EEENSB_IJSW_NSC_ILi8192EEEEEEEEEEEEEvEENS13_INSA_13SM90_TMA_LOADENS15_IS17_S19_NSV_INSB_IJS1D_NSB_IJS1A_S1A_EEES1F_EEENSB_IJS1J_S1I_NSB_IJSW_NSC_ILi4096EEEEEEEEEEEEEvEEEENS_8epilogue10collective6detail29Sm90TmaWarpSpecializedAdapterINS21_15DefaultEpilogueISL_NSB_IJNSB_IJllllEEESD_SW_EEES26_NS20_6thread17LinearCombinationISL_Li1EffLNS27_9ScaleType4KindE0ELNS_15FloatRoundStyleE2ESL_EENS_4gemm15EpilogueDefaultEEEEEvvEEEEvNT_6ParamsE)
        /*0020*/ 	.word	0x00000000
.L_16:


//--------------------- .nv.compat                --------------------------
	.section	.nv.compat,"",@"SHT_CUDA_COMPAT_INFO"
	.align	4
        /*0000*/ 	.byte	0x02, 0x09, 0x01, 0x00, 0x02, 0x02, 0x04, 0x00, 0x02, 0x05, 0x05, 0x00, 0x03, 0x07, 0x01, 0x01
        /*0010*/ 	.byte	0x02, 0x03, 0x01, 0x00, 0x02, 0x06, 0x01, 0x00, 0x04, 0x0b, 0x08, 0x00, 0x00, 0x00, 0x00, 0x00
        /*0020*/ 	.byte	0x00, 0x00, 0x00, 0x00


//--------------------- .nv.info._ZN7cutlass13device_kernelINS_4conv6kernel13ConvUniversalINS1_16ConvProblemShapeILNS1_8OperatorE1ELi3EEENS1_10collective14CollectiveConvINS1_46MainloopSm90TmaGmmaWarpSpecializedImplicitGemmILS5_1ELi9ELi3EN4cute5tupleIJNSA_1CILi1EEESD_SD_EEENS1_36KernelImplicitTmaWarpSpecializedSm90ELi1EEENSB_IJNSC_ILi128EEENSC_ILi64EEENSB_IJSI_EEEEEENS_10bfloat16_tESL_NSA_8TiledMMAINSA_8MMA_AtomIJNSA_4SM904GMMA27MMA_64x64x16_F32BF16BF16_SSILNSP_5MajorE0ELSR_1ELNSP_7ScaleInE1ELSS_1EEEEEENSA_6LayoutISE_NSB_IJNSC_ILi0EEESW_SW_EEEEENSB_IJNSA_10UnderscoreESZ_SZ_EEEEENS7_6detail26Sm90ImplicitGemmTileTraitsINSA_20SM90_TMA_LOAD_IM2COLENSA_14ComposedLayoutINSA_7SwizzleILi3ELi4ELi3EEENSA_18smem_ptr_flag_bitsILi16EEENSV_INSB_IJNSB_IJNSC_ILi8EEENSC_ILi16EEEEEENSB_IJSI_SD_EEENSB_IJSD_NSC_ILi9EEEEEEEEENSB_IJNSB_IJSI_NSC_ILi512EEEEEENSB_IJSD_SW_EEENSB_IJSW_NSC_ILi8192EEEEEEEEEEEEEvEENS13_INSA_13SM90_TMA_LOADENS15_IS17_S19_NSV_INSB_IJS1D_NSB_IJS1A_S1A_EEES1F_EEENSB_IJS1J_S1I_NSB_IJSW_NSC_ILi4096EEEEEEEEEEEEEvEEEENS_8epilogue10collective6detail29Sm90TmaWarpSpecializedAdapterINS21_15DefaultEpilogueISL_NSB_IJNSB_IJllllEEESD_SW_EEES26_NS20_6thread17LinearCombinationISL_Li1EffLNS27_9ScaleType4KindE0ELNS_15FloatRoundStyleE2ESL_EENS_4gemm15EpilogueDefaultEEEEEvvEEEEvNT_6ParamsE --------------------------
	.section	.nv.info._ZN7cutlass13device_kernelINS_4conv6kernel13ConvUniversalINS1_16ConvProblemShapeILNS1_8OperatorE1ELi3EEENS1_10collective14CollectiveConvINS1_46MainloopSm90TmaGmmaWarpSpecializedImplicitGemmILS5_1ELi9ELi3EN4cute5tupleIJNSA_1CILi1EEESD_SD_EEENS1_36KernelImplicitTmaWarpSpecializedSm90ELi1EEENSB_IJNSC_ILi128EEENSC_ILi64EEENSB_IJSI_EEEEEENS_10bfloat16_tESL_NSA_8TiledMMAINSA_8MMA_AtomIJNSA_4SM904GMMA27MMA_64x64x16_F32BF16BF16_SSILNSP_5MajorE0ELSR_1ELNSP_7ScaleInE1ELSS_1EEEEEENSA_6LayoutISE_NSB_IJNSC_ILi0EEESW_SW_EEEEENSB_IJNSA_10UnderscoreESZ_SZ_EEEEENS7_6detail26Sm90ImplicitGemmTileTraitsINSA_20SM90_TMA_LOAD_IM2COLENSA_14ComposedLayoutINSA_7SwizzleILi3ELi4ELi3EEENSA_18smem_ptr_flag_bitsILi16EEENSV_INSB_IJNSB_IJNSC_ILi8EEENSC_ILi16EEEEEENSB_IJSI_SD_EEENSB_IJSD_NSC_ILi9EEEEEEEEENSB_IJNSB_IJSI_NSC_ILi512EEEEEENSB_IJSD_SW_EEENSB_IJSW_NSC_ILi8192EEEEEEEEEEEEEvEENS13_INSA_13SM90_TMA_LOADENS15_IS17_S19_NSV_INSB_IJS1D_NSB_IJS1A_S1A_EEES1F_EEENSB_IJS1J_S1I_NSB_IJSW_NSC_ILi4096EEEEEEEEEEEEEvEEEENS_8epilogue10collective6detail29Sm90TmaWarpSpecializedAdapterINS21_15DefaultEpilogueISL_NSB_IJNSB_IJllllEEESD_SW_EEES26_NS20_6thread17LinearCombinationISL_Li1EffLNS27_9ScaleType4KindE0ELNS_15FloatRoundStyleE2ESL_EENS_4gemm15EpilogueDefaultEEEEEvvEEEEvNT_6ParamsE,"",@"SHT_CUDA_INFO"
	.sectionflags	@""
	.align	4


	//----- nvinfo : EIATTR_CUDA_API_VERSION
	.align		4
        /*0000*/ 	.byte	0x04, 0x37
        /*0002*/ 	.short	(.L_18 - .L_17)
.L_17:
        /*0004*/ 	.word	0x00000082


	//----- nvinfo : EIATTR_KPARAM_INFO
	.align		4
.L_18:
        /*0008*/ 	.byte	0x04, 0x17
        /*000a*/ 	.short	(.L_20 - .L_19)
.L_19:
        /*000c*/ 	.word	0x00000000
        /*0010*/ 	.short	0x0000
        /*0012*/ 	.short	0x0070
        /*0014*/ 	.byte	0x00, 0xf0, 0x01, 0x10


	//----- nvinfo : EIATTR_SPARSE_MMA_MASK
	.align		4
.L_20:
        /*0018*/ 	.byte	0x03, 0x50
        /*001a*/ 	.short	0x0000


	//----- nvinfo : EIATTR_MAXREG_COUNT
	.align		4
        /*001c*/ 	.byte	0x03, 0x1b
        /*001e*/ 	.short	0x00ff


	//----- nvinfo : EIATTR_NUM_BARRIERS
	.align		4
        /*0020*/ 	.byte	0x02, 0x4c
        /*0022*/ 	.byte	0x01
	.zero		1


	//----- nvinfo : EIATTR_MERCURY_ISA_VERSION
	.align		4
        /*0024*/ 	.byte	0x03, 0x5f
        /*0026*/ 	.short	0x0101


	//----- nvinfo : EIATTR_COOP_GROUP_MASK_REGIDS
	.align		4
        /*0028*/ 	.byte	0x04, 0x29
        /*002a*/ 	.short	(.L_22 - .L_21)


	//   ....[0]....
.L_21:
        /*002c*/ 	.word	0xffffffff


	//   ....[1]....
        /*0030*/ 	.word	0xffffffff


	//   ....[2]....
        /*0034*/ 	.word	0xffffffff


	//----- nvinfo : EIATTR_COOP_GROUP_INSTR_OFFSETS
	.align		4
.L_22:
        /*0038*/ 	.byte	0x04, 0x28
        /*003a*/ 	.short	(.L_24 - .L_23)


	//   ....[0]....
.L_23:
        /*003c*/ 	.word	0x00000060


	//   ....[1]....
        /*0040*/ 	.word	0x00000070


	//   ....[2]....
        /*0044*/ 	.word	0x00000130


	//----- nvinfo : EIATTR_MBARRIER_INSTR_OFFSETS
	.align		4
.L_24:
        /*0048*/ 	.byte	0x04, 0x39
        /*004a*/ 	.short	(.L_26 - .L_25)


	//   ....[0]....
.L_25:
        /*004c*/ 	.word	0x00000270
        /*0050*/ 	.word	0x000000ff
        /*0054*/ 	.word	0x00036000
        /*0058*/ 	.short	0x0100
        /*005a*/ 	.byte	0x08
	.zero		1


	//   ....[1]....
        /*005c*/ 	.word	0x00000280
        /*0060*/ 	.word	0x000000ff
        /*0064*/ 	.word	0x00036048
        /*0068*/ 	.short	0x0100
        /*006a*/ 	.byte	0x08
	.zero		1


	//   ....[2]....
        /*006c*/ 	.word	0x00000290
        /*0070*/ 	.word	0x000000ff
        /*0074*/ 	.word	0x00036008
        /*0078*/ 	.short	0x0100
        /*007a*/ 	.byte	0x08
	.zero		1


	//   ....[3]....
        /*007c*/ 	.word	0x000002a0
        /*0080*/ 	.word	0x000000ff
        /*0084*/ 	.word	0x00036050
        /*0088*/ 	.short	0x0100
        /*008a*/ 	.byte	0x08
	.zero		1


	//   ....[4]....
        /*008c*/ 	.word	0x000002b0
        /*0090*/ 	.word	0x000000ff
        /*0094*/ 	.word	0x00036010
        /*0098*/ 	.short	0x0100
        /*009a*/ 	.byte	0x08
	.zero		1


	//   ....[5]....
        /*009c*/ 	.word	0x000002c0
        /*00a0*/ 	.word	0x000000ff
        /*00a4*/ 	.word	0x00036058
        /*00a8*/ 	.short	0x0100
        /*00aa*/ 	.byte	0x08
	.zero		1


	//   ....[6]....
        /*00ac*/ 	.word	0x000002d0
        /*00b0*/ 	.word	0x000000ff
        /*00b4*/ 	.word	0x00036018
        /*00b8*/ 	.short	0x0100
        /*00ba*/ 	.byte	0x08
	.zero		1


	//   ....[7]....
        /*00bc*/ 	.word	0x000002e0
        /*00c0*/ 	.word	0x000000ff
        /*00c4*/ 	.word	0x00036060
        /*00c8*/ 	.short	0x0100
        /*00ca*/ 	.byte	0x08
	.zero		1


	//   ....[8]....
        /*00cc*/ 	.word	0x000002f0
        /*00d0*/ 	.word	0x000000ff
        /*00d4*/ 	.word	0x00036020
        /*00d8*/ 	.short	0x0100
        /*00da*/ 	.byte	0x08
	.zero		1


	//   ....[9]....
        /*00dc*/ 	.word	0x00000300
        /*00e0*/ 	.word	0x000000ff
        /*00e4*/ 	.word	0x00036068
        /*00e8*/ 	.short	0x0100
        /*00ea*/ 	.byte	0x08
	.zero		1


	//   ....[10]....
        /*00ec*/ 	.word	0x00000310
        /*00f0*/ 	.word	0x000000ff
        /*00f4*/ 	.word	0x00036028
        /*00f8*/ 	.short	0x0100
        /*00fa*/ 	.byte	0x08
	.zero		1


	//   ....[11]....
        /*00fc*/ 	.word	0x00000320
        /*0100*/ 	.word	0x000000ff
        /*0104*/ 	.word	0x00036070
        /*0108*/ 	.short	0x0100
        /*010a*/ 	.byte	0x08
	.zero		1


	//   ....[12]....
        /*010c*/ 	.word	0x00000330
        /*0110*/ 	.word	0x000000ff
        /*0114*/ 	.word	0x00036030
        /*0118*/ 	.short	0x0100
        /*011a*/ 	.byte	0x08
	.zero		1


	//   ....[13]....
        /*011c*/ 	.word	0x00000340
        /*0120*/ 	.word	0x000000ff
        /*0124*/ 	.word	0x00036078
        /*0128*/ 	.short	0x0100
        /*012a*/ 	.byte	0x08
	.zero		1


	//   ....[14]....
        /*012c*/ 	.word	0x00000350
        /*0130*/ 	.word	0x000000ff
        /*0134*/ 	.word	0x00036038
        /*0138*/ 	.short	0x0100
        /*013a*/ 	.byte	0x08
	.zero		1


	//   ....[15]....
        /*013c*/ 	.word	0x00000360
        /*0140*/ 	.word	0x000000ff
        /*0144*/ 	.word	0x00036080
        /*0148*/ 	.short	0x0100
        /*014a*/ 	.byte	0x08
	.zero		1


	//   ....[16]....
        /*014c*/ 	.word	0x00000370
        /*0150*/ 	.word	0x000000ff
        /*0154*/ 	.word	0x00036040
        /*0158*/ 	.short	0x0100
        /*015a*/ 	.byte	0x08
	.zero		1


	//   ....[17]....
        /*015c*/ 	.word	0x00000380
        /*0160*/ 	.word	0x000000ff
        /*0164*/ 	.word	0x00036088
        /*0168*/ 	.short	0x0100
        /*016a*/ 	.byte	0x08
	.zero		1


	//   ....[18]....
        /*016c*/ 	.word	0x00000a50
        /*0170*/ 	.word	0x00000005
        /*0174*/ 	.word	0x00036000
        /*0178*/ 	.short	0x010a
        /*017a*/ 	.byte	0x3f
	.zero		1


	//   ....[19]....
        /*017c*/ 	.word	0x00000ed0
        /*0180*/ 	.word	0x00000006
        /*0184*/ 	.word	0x00036000
        /*0188*/ 	.short	0x010a
        /*018a*/ 	.byte	0x3f
	.zero		1


	//   ....[20]....
        /*018c*/ 	.word	0x000011f0
        /*0190*/ 	.word	0x000000ff
        /*0194*/ 	.word	0x00000000
        /*0198*/ 	.short	0x0101
        /*019a*/ 	.byte	0x08
	.zero		1


	//   ....[21]....
        /*019c*/ 	.word	0x000013e0
        /*01a0*/ 	.word	0x00000003
        /*01a4*/ 	.word	0x00000000
        /*01a8*/ 	.short	0x0101
        /*01aa*/ 	.byte	0x3f
	.zero		1


	//   ....[22]....
        /*01ac*/ 	.word	0x000061d0
        /*01b0*/ 	.word	0x00000011
        /*01b4*/ 	.word	0x00036048
        /*01b8*/ 	.short	0x010a
        /*01ba*/ 	.byte	0x3f
	.zero		1


	//   ....[23]....
        /*01bc*/ 	.word	0x000069c0
        /*01c0*/ 	.word	0x00000004
        /*01c4*/ 	.word	0x00000000
        /*01c8*/ 	.short	0x010a
        /*01ca*/ 	.byte	0x3f
	.zero		1


	//   ....[24]....
        /*01cc*/ 	.word	0x00006a70
        /*01d0*/ 	.word	0x00000000
        /*01d4*/ 	.word	0x00000000
        /*01d8*/ 	.short	0x010a
        /*01da*/ 	.byte	0x3f
	.zero		1


	//   ....[25]....
        /*01dc*/ 	.word	0x00006b20
        /*01e0*/ 	.word	0x00000000
        /*01e4*/ 	.word	0x00000000
        /*01e8*/ 	.short	0x010a
        /*01ea*/ 	.byte	0x3f
	.zero		1


	//   ....[26]....
        /*01ec*/ 	.word	0x00006bd0
        /*01f0*/ 	.word	0x00000000
        /*01f4*/ 	.word	0x00000000
        /*01f8*/ 	.short	0x010a
        /*01fa*/ 	.byte	0x3f
	.zero		1


	//   ....[27]....
        /*01fc*/ 	.word	0x00006c80
        /*0200*/ 	.word	0x00000000
        /*0204*/ 	.word	0x00000000
        /*0208*/ 	.short	0x010a
        /*020a*/ 	.byte	0x3f
	.zero		1


	//   ....[28]....
        /*020c*/ 	.word	0x00006d30
        /*0210*/ 	.word	0x00000000
        /*0214*/ 	.word	0x00000000
        /*0218*/ 	.short	0x010a
        /*021a*/ 	.byte	0x3f
	.zero		1


	//   ....[29]....
        /*021c*/ 	.word	0x00006de0
        /*0220*/ 	.word	0x00000000
        /*0224*/ 	.word	0x00000000
        /*0228*/ 	.short	0x010a
        /*022a*/ 	.byte	0x3f
	.zero		1


	//   ....[30]....
        /*022c*/ 	.word	0x00006e90
        /*0230*/ 	.word	0x00000000
        /*0234*/ 	.word	0x00000000
        /*0238*/ 	.short	0x010a
        /*023a*/ 	.byte	0x3f
	.zero		1


	//   ....[31]....
        /*023c*/ 	.word	0x00006f40
        /*0240*/ 	.word	0x00000003
        /*0244*/ 	.word	0x00000000
        /*0248*/ 	.short	0x010a
        /*024a*/ 	.byte	0x3f
	.zero		1


	//----- nvinfo : EIATTR_NUM_MBARRIERS
	.align		4
.L_26:
        /*024c*/ 	.byte	0x03, 0x38
        /*024e*/ 	.short	0x0012


	//----- nvinfo : EIATTR_EXIT_INSTR_OFFSETS
	.align		4
        /*0250*/ 	.byte	0x04, 0x1c
        /*0252*/ 	.short	(.L_28 - .L_27)


	//   ....[0]....
.L_27:
        /*0254*/ 	.word	0x00000780


	//   ....[1]....
        /*0258*/ 	.word	0x00001530


	//   ....[2]....
        /*025c*/ 	.word	0x00004900


	//   ....[3]....
        /*0260*/ 	.word	0x00004930


	//   ....[4]....
        /*0264*/ 	.word	0x00005f90


	//   ....[5]....
        /*0268*/ 	.word	0x00005fc0


	//   ....[6]....
        /*026c*/ 	.word	0x00005fe0


	//   ....[7]....
        /*0270*/ 	.word	0x000068b0


	//   ....[8]....
        /*0274*/ 	.word	0x00006f70


	//----- nvinfo : EIATTR_MAX_THREADS
	.align		4
.L_28:
        /*0278*/ 	.byte	0x04, 0x05
        /*027a*/ 	.short	(.L_30 - .L_29)
.L_29:
        /*027c*/ 	.word	0x00000100
        /*0280*/ 	.word	0x00000001
        /*0284*/ 	.word	0x00000001


	//----- nvinfo : EIATTR_CRS_STACK_SIZE
	.align		4
.L_30:
        /*0288*/ 	.byte	0x04, 0x1e
        /*028a*/ 	.short	(.L_32 - .L_31)
.L_31:
        /*028c*/ 	.word	0x00000000


	//----- nvinfo : EIATTR_CBANK_PARAM_SIZE
	.align		4
.L_32:
        /*0290*/ 	.byte	0x03, 0x19
        /*0292*/ 	.short	0x0470


	//----- nvinfo : EIATTR_PARAM_CBANK
	.align		4
        /*0294*/ 	.byte	0x04, 0x0a
        /*0296*/ 	.short	(.L_34 - .L_33)
	.align		4
.L_33:
        /*0298*/ 	.word	index@(.nv.constant0._ZN7cutlass13device_kernelINS_4conv6kernel13ConvUniversalINS1_16ConvProblemShapeILNS1_8OperatorE1ELi3EEENS1_10collective14CollectiveConvINS1_46MainloopSm90TmaGmmaWarpSpecializedImplicitGemmILS5_1ELi9ELi3EN4cute5tupleIJNSA_1CILi1EEESD_SD_EEENS1_36KernelImplicitTmaWarpSpecializedSm90ELi1EEENSB_IJNSC_ILi128EEENSC_ILi64EEENSB_IJSI_EEEEEENS_10bfloat16_tESL_NSA_8TiledMMAINSA_8MMA_AtomIJNSA_4SM904GMMA27MMA_64x64x16_F32BF16BF16_SSILNSP_5MajorE0ELSR_1ELNSP_7ScaleInE1ELSS_1EEEEEENSA_6LayoutISE_NSB_IJNSC_ILi0EEESW_SW_EEEEENSB_IJNSA_10UnderscoreESZ_SZ_EEEEENS7_6detail26Sm90ImplicitGemmTileTraitsINSA_20SM90_TMA_LOAD_IM2COLENSA_14ComposedLayoutINSA_7SwizzleILi3ELi4ELi3EEENSA_18smem_ptr_flag_bitsILi16EEENSV_INSB_IJNSB_IJNSC_ILi8EEENSC_ILi16EEEEEENSB_IJSI_SD_EEENSB_IJSD_NSC_ILi9EEEEEEEEENSB_IJNSB_IJSI_NSC_ILi512EEEEEENSB_IJSD_SW_EEENSB_IJSW_NSC_ILi8192EEEEEEEEEEEEEvEENS13_INSA_13SM90_TMA_LOADENS15_IS17_S19_NSV_INSB_IJS1D_NSB_IJS1A_S1A_EEES1F_EEENSB_IJS1J_S1I_NSB_IJSW_NSC_ILi4096EEEEEEEEEEEEEvEEEENS_8epilogue10collective6detail29Sm90TmaWarpSpecializedAdapterINS21_15DefaultEpilogueISL_NSB_IJNSB_IJllllEEESD_SW_EEES26_NS20_6thread17LinearCombinationISL_Li1EffLNS27_9ScaleType4KindE0ELNS_15FloatRoundStyleE2ESL_EENS_4gemm15EpilogueDefaultEEEEEvvEEEEvNT_6ParamsE)
        /*029c*/ 	.short	0x0210
        /*029e*/ 	.short	0x0470


	//----- nvinfo : EIATTR_SW_WAR
	.align		4
.L_34:
        /*02a0*/ 	.byte	0x04, 0x36
        /*02a2*/ 	.short	(.L_36 - .L_35)
.L_35:
        /*02a4*/ 	.word	0x00000008
.L_36:


//--------------------- .nv.callgraph             --------------------------
	.section	.nv.callgraph,"",@"SHT_CUDA_CALLGRAPH"
	.align	4
	.sectionentsize	8
	.align		4
        /*0000*/ 	.word	0x00000000
	.align		4
        /*0004*/ 	.word	0xffffffff
	.align		4
        /*0008*/ 	.word	0x00000000
	.align		4
        /*000c*/ 	.word	0xfffffffe
	.align		4
        /*0010*/ 	.word	0x00000000
	.align		4
        /*0014*/ 	.word	0xfffffffd
	.align		4
        /*0018*/ 	.word	0x00000000
	.align		4
        /*001c*/ 	.word	0xfffffffc


//--------------------- .nv.constant4             --------------------------
	.section	.nv.constant4,"a",@progbits
	.align	8
	.align		8
.nv.constant4:
        /*0000*/ 	.dword	_ZN39_INTERNAL_e1361b3b_4_k_cu_13120523_28714cuda3std3__45__cpo5beginE
	.align		8
        /*0008*/ 	.dword	_ZN39_INTERNAL_e1361b3b_4_k_cu_13120523_28714cuda3std3__45__cpo3endE
	.align		8
        /*0010*/ 	.dword	_ZN39_INTERNAL_e1361b3b_4_k_cu_13120523_28714cuda3std3__45__cpo6cbeginE
	.align		8
        /*0018*/ 	.dword	_ZN39_INTERNAL_e1361b3b_4_k_cu_13120523_28714cuda3std3__45__cpo4cendE
	.align		8
        /*0020*/ 	.dword	_ZN39_INTERNAL_e1361b3b_4_k_cu_13120523_28714cuda3std3__441_GLOBAL__N__e1361b3b_4_k_cu_13120523_28716ignoreE
	.align		8
        /*0028*/ 	.dword	_ZN39_INTERNAL_e1361b3b_4_k_cu_13120523_28714cuda3std3__419piecewise_constructE
	.align		8
        /*0030*/ 	.dword	_ZN39_INTERNAL_e1361b3b_4_k_cu_13120523_28714cuda3std3__48in_placeE
	.align		8
        /*0038*/ 	.dword	_ZN39_INTERNAL_e1361b3b_4_k_cu_13120523_28714cuda3std6ranges3__45__cpo4swapE
	.align		8
        /*0040*/ 	.dword	_ZN39_INTERNAL_e1361b3b_4_k_cu_13120523_28714cuda3std6ranges3__45__cpo9iter_moveE
	.align		8
        /*0048*/ 	.dword	_ZN39_INTERNAL_e1361b3b_4_k_cu_13120523_28714cute7productE
	.align		8
        /*0050*/ 	.dword	_ZN39_INTERNAL_e1361b3b_4_k_cu_13120523_28714cute1_E


//--------------------- .text._ZN7cutlass13device_kernelINS_4conv6kernel13ConvUniversalINS1_16ConvProblemShapeILNS1_8OperatorE1ELi3EEENS1_10collective14CollectiveConvINS1_46MainloopSm90TmaGmmaWarpSpecializedImplicitGemmILS5_1ELi9ELi3EN4cute5tupleIJNSA_1CILi1EEESD_SD_EEENS1_36KernelImplicitTmaWarpSpecializedSm90ELi1EEENSB_IJNSC_ILi128EEENSC_ILi64EEENSB_IJSI_EEEEEENS_10bfloat16_tESL_NSA_8TiledMMAINSA_8MMA_AtomIJNSA_4SM904GMMA27MMA_64x64x16_F32BF16BF16_SSILNSP_5MajorE0ELSR_1ELNSP_7ScaleInE1ELSS_1EEEEEENSA_6LayoutISE_NSB_IJNSC_ILi0EEESW_SW_EEEEENSB_IJNSA_10UnderscoreESZ_SZ_EEEEENS7_6detail26Sm90ImplicitGemmTileTraitsINSA_20SM90_TMA_LOAD_IM2COLENSA_14ComposedLayoutINSA_7SwizzleILi3ELi4ELi3EEENSA_18smem_ptr_flag_bitsILi16EEENSV_INSB_IJNSB_IJNSC_ILi8EEENSC_ILi16EEEEEENSB_IJSI_SD_EEENSB_IJSD_NSC_ILi9EEEEEEEEENSB_IJNSB_IJSI_NSC_ILi512EEEEEENSB_IJSD_SW_EEENSB_IJSW_NSC_ILi8192EEEEEEEEEEEEEvEENS13_INSA_13SM90_TMA_LOADENS15_IS17_S19_NSV_INSB_IJS1D_NSB_IJS1A_S1A_EEES1F_EEENSB_IJS1J_S1I_NSB_IJSW_NSC_ILi4096EEEEEEEEEEEEEvEEEENS_8epilogue10collective6detail29Sm90TmaWarpSpecializedAdapterINS21_15DefaultEpilogueISL_NSB_IJNSB_IJllllEEESD_SW_EEES26_NS20_6thread17LinearCombinationISL_Li1EffLNS27_9ScaleType4KindE0ELNS_15FloatRoundStyleE2ESL_EENS_4gemm15EpilogueDefaultEEEEEvvEEEEvNT_6ParamsE --------------------------
	.section	.text._ZN7cutlass13device_kernelINS_4conv6kernel13ConvUniversalINS1_16ConvProblemShapeILNS1_8OperatorE1ELi3EEENS1_10collective14CollectiveConvINS1_46MainloopSm90TmaGmmaWarpSpecializedImplicitGemmILS5_1ELi9ELi3EN4cute5tupleIJNSA_1CILi1EEESD_SD_EEENS1_36KernelImplicitTmaWarpSpecializedSm90ELi1EEENSB_IJNSC_ILi128EEENSC_ILi64EEENSB_IJSI_EEEEEENS_10bfloat16_tESL_NSA_8TiledMMAINSA_8MMA_AtomIJNSA_4SM904GMMA27MMA_64x64x16_F32BF16BF16_SSILNSP_5MajorE0ELSR_1ELNSP_7ScaleInE1ELSS_1EEEEEENSA_6LayoutISE_NSB_IJNSC_ILi0EEESW_SW_EEEEENSB_IJNSA_10UnderscoreESZ_SZ_EEEEENS7_6detail26Sm90ImplicitGemmTileTraitsINSA_20SM90_TMA_LOAD_IM2COLENSA_14ComposedLayoutINSA_7SwizzleILi3ELi4ELi3EEENSA_18smem_ptr_flag_bitsILi16EEENSV_INSB_IJNSB_IJNSC_ILi8EEENSC_ILi16EEEEEENSB_IJSI_SD_EEENSB_IJSD_NSC_ILi9EEEEEEEEENSB_IJNSB_IJSI_NSC_ILi512EEEEEENSB_IJSD_SW_EEENSB_IJSW_NSC_ILi8192EEEEEEEEEEEEEvEENS13_INSA_13SM90_TMA_LOADENS15_IS17_S19_NSV_INSB_IJS1D_NSB_IJS1A_S1A_EEES1F_EEENSB_IJS1J_S1I_NSB_IJSW_NSC_ILi4096EEEEEEEEEEEEEvEEEENS_8epilogue10collective6detail29Sm90TmaWarpSpecializedAdapterINS21_15DefaultEpilogueISL_NSB_IJNSB_IJllllEEESD_SW_EEES26_NS20_6thread17LinearCombinationISL_Li1EffLNS27_9ScaleType4KindE0ELNS_15FloatRoundStyleE2ESL_EENS_4gemm15EpilogueDefaultEEEEEvvEEEEvNT_6ParamsE,"ax",@progbits
	.align	128
.text._ZN7cutlass13device_kernelINS_4conv6kernel13ConvUniversalINS1_16ConvProblemShapeILNS1_8OperatorE1ELi3EEENS1_10collective14CollectiveConvINS1_46MainloopSm90TmaGmmaWarpSpecializedImplicitGemmILS5_1ELi9ELi3EN4cute5tupleIJNSA_1CILi1EEESD_SD_EEENS1_36KernelImplicitTmaWarpSpecializedSm90ELi1EEENSB_IJNSC_ILi128EEENSC_ILi64EEENSB_IJSI_EEEEEENS_10bfloat16_tESL_NSA_8TiledMMAINSA_8MMA_AtomIJNSA_4SM904GMMA27MMA_64x64x16_F32BF16BF16_SSILNSP_5MajorE0ELSR_1ELNSP_7ScaleInE1ELSS_1EEEEEENSA_6LayoutISE_NSB_IJNSC_ILi0EEESW_SW_EEEEENSB_IJNSA_10UnderscoreESZ_SZ_EEEEENS7_6detail26Sm90ImplicitGemmTileTraitsINSA_20SM90_TMA_LOAD_IM2COLENSA_14ComposedLayoutINSA_7SwizzleILi3ELi4ELi3EEENSA_18smem_ptr_flag_bitsILi16EEENSV_INSB_IJNSB_IJNSC_ILi8EEENSC_ILi16EEEEEENSB_IJSI_SD_EEENSB_IJSD_NSC_ILi9EEEEEEEEENSB_IJNSB_IJSI_NSC_ILi512EEEEEENSB_IJSD_SW_EEENSB_IJSW_NSC_ILi8192EEEEEEEEEEEEEvEENS13_INSA_13SM90_TMA_LOADENS15_IS17_S19_NSV_INSB_IJS1D_NSB_IJS1A_S1A_EEES1F_EEENSB_IJS1J_S1I_NSB_IJSW_NSC_ILi4096EEEEEEEEEEEEEvEEEENS_8epilogue10collective6detail29Sm90TmaWarpSpecializedAdapterINS21_15DefaultEpilogueISL_NSB_IJNSB_IJllllEEESD_SW_EEES26_NS20_6thread17LinearCombinationISL_Li1EffLNS27_9ScaleType4KindE0ELNS_15FloatRoundStyleE2ESL_EENS_4gemm15EpilogueDefaultEEEEEvvEEEEvNT_6ParamsE:
        .type           _ZN7cutlass13device_kernelINS_4conv6kernel13ConvUniversalINS1_16ConvProblemShapeILNS1_8OperatorE1ELi3EEENS1_10collective14CollectiveConvINS1_46MainloopSm90TmaGmmaWarpSpecializedImplicitGemmILS5_1ELi9ELi3EN4cute5tupleIJNSA_1CILi1EEESD_SD_EEENS1_36KernelImplicitTmaWarpSpecializedSm90ELi1EEENSB_IJNSC_ILi128EEENSC_ILi64EEENSB_IJSI_EEEEEENS_10bfloat16_tESL_NSA_8TiledMMAINSA_8MMA_AtomIJNSA_4SM904GMMA27MMA_64x64x16_F32BF16BF16_SSILNSP_5MajorE0ELSR_1ELNSP_7ScaleInE1ELSS_1EEEEEENSA_6LayoutISE_NSB_IJNSC_ILi0EEESW_SW_EEEEENSB_IJNSA_10UnderscoreESZ_SZ_EEEEENS7_6detail26Sm90ImplicitGemmTileTraitsINSA_20SM90_TMA_LOAD_IM2COLENSA_14ComposedLayoutINSA_7SwizzleILi3ELi4ELi3EEENSA_18smem_ptr_flag_bitsILi16EEENSV_INSB_IJNSB_IJNSC_ILi8EEENSC_ILi16EEEEEENSB_IJSI_SD_EEENSB_IJSD_NSC_ILi9EEEEEEEEENSB_IJNSB_IJSI_NSC_ILi512EEEEEENSB_IJSD_SW_EEENSB_IJSW_NSC_ILi8192EEEEEEEEEEEEEvEENS13_INSA_13SM90_TMA_LOADENS15_IS17_S19_NSV_INSB_IJS1D_NSB_IJS1A_S1A_EEES1F_EEENSB_IJS1J_S1I_NSB_IJSW_NSC_ILi4096EEEEEEEEEEEEEvEEEENS_8epilogue10collective6detail29Sm90TmaWarpSpecializedAdapterINS21_15DefaultEpilogueISL_NSB_IJNSB_IJllllEEESD_SW_EEES26_NS20_6thread17LinearCombinationISL_Li1EffLNS27_9ScaleType4KindE0ELNS_15FloatRoundStyleE2ESL_EENS_4gemm15EpilogueDefaultEEEEEvvEEEEvNT_6ParamsE,@function
        .size           _ZN7cutlass13device_kernelINS_4conv6kernel13ConvUniversalINS1_16ConvProblemShapeILNS1_8OperatorE1ELi3EEENS1_10collective14CollectiveConvINS1_46MainloopSm90TmaGmmaWarpSpecializedImplicitGemmILS5_1ELi9ELi3EN4cute5tupleIJNSA_1CILi1EEESD_SD_EEENS1_36KernelImplicitTmaWarpSpecializedSm90ELi1EEENSB_IJNSC_ILi128EEENSC_ILi64EEENSB_IJSI_EEEEEENS_10bfloat16_tESL_NSA_8TiledMMAINSA_8MMA_AtomIJNSA_4SM904GMMA27MMA_64x64x16_F32BF16BF16_SSILNSP_5MajorE0ELSR_1ELNSP_7ScaleInE1ELSS_1EEEEEENSA_6LayoutISE_NSB_IJNSC_ILi0EEESW_SW_EEEEENSB_IJNSA_10UnderscoreESZ_SZ_EEEEENS7_6detail26Sm90ImplicitGemmTileTraitsINSA_20SM90_TMA_LOAD_IM2COLENSA_14ComposedLayoutINSA_7SwizzleILi3ELi4ELi3EEENSA_18smem_ptr_flag_bitsILi16EEENSV_INSB_IJNSB_IJNSC_ILi8EEENSC_ILi16EEEEEENSB_IJSI_SD_EEENSB_IJSD_NSC_ILi9EEEEEEEEENSB_IJNSB_IJSI_NSC_ILi512EEEEEENSB_IJSD_SW_EEENSB_IJSW_NSC_ILi8192EEEEEEEEEEEEEvEENS13_INSA_13SM90_TMA_LOADENS15_IS17_S19_NSV_INSB_IJS1D_NSB_IJS1A_S1A_EEES1F_EEENSB_IJS1J_S1I_NSB_IJSW_NSC_ILi4096EEEEEEEEEEEEEvEEEENS_8epilogue10collective6detail29Sm90TmaWarpSpecializedAdapterINS21_15DefaultEpilogueISL_NSB_IJNSB_IJllllEEESD_SW_EEES26_NS20_6thread17LinearCombinationISL_Li1EffLNS27_9ScaleType4KindE0ELNS_15FloatRoundStyleE2ESL_EENS_4gemm15EpilogueDefaultEEEEEvvEEEEvNT_6ParamsE,(.L_x_161 - _ZN7cutlass13device_kernelINS_4conv6kernel13ConvUniversalINS1_16ConvProblemShapeILNS1_8OperatorE1ELi3EEENS1_10collective14CollectiveConvINS1_46MainloopSm90TmaGmmaWarpSpecializedImplicitGemmILS5_1ELi9ELi3EN4cute5tupleIJNSA_1CILi1EEESD_SD_EEENS1_36KernelImplicitTmaWarpSpecializedSm90ELi1EEENSB_IJNSC_ILi128EEENSC_ILi64EEENSB_IJSI_EEEEEENS_10bfloat16_tESL_NSA_8TiledMMAINSA_8MMA_AtomIJNSA_4SM904GMMA27MMA_64x64x16_F32BF16BF16_SSILNSP_5MajorE0ELSR_1ELNSP_7ScaleInE1ELSS_1EEEEEENSA_6LayoutISE_NSB_IJNSC_ILi0EEESW_SW_EEEEENSB_IJNSA_10UnderscoreESZ_SZ_EEEEENS7_6detail26Sm90ImplicitGemmTileTraitsINSA_20SM90_TMA_LOAD_IM2COLENSA_14ComposedLayoutINSA_7SwizzleILi3ELi4ELi3EEENSA_18smem_ptr_flag_bitsILi16EEENSV_INSB_IJNSB_IJNSC_ILi8EEENSC_ILi16EEEEEENSB_IJSI_SD_EEENSB_IJSD_NSC_ILi9EEEEEEEEENSB_IJNSB_IJSI_NSC_ILi512EEEEEENSB_IJSD_SW_EEENSB_IJSW_NSC_ILi8192EEEEEEEEEEEEEvEENS13_INSA_13SM90_TMA_LOADENS15_IS17_S19_NSV_INSB_IJS1D_NSB_IJS1A_S1A_EEES1F_EEENSB_IJS1J_S1I_NSB_IJSW_NSC_ILi4096EEEEEEEEEEEEEvEEEENS_8epilogue10collective6detail29Sm90TmaWarpSpecializedAdapterINS21_15DefaultEpilogueISL_NSB_IJNSB_IJllllEEESD_SW_EEES26_NS20_6thread17LinearCombinationISL_Li1EffLNS27_9ScaleType4KindE0ELNS_15FloatRoundStyleE2ESL_EENS_4gemm15EpilogueDefaultEEEEEvvEEEEvNT_6ParamsE)
        .other          _ZN7cutlass13device_kernelINS_4conv6kernel13ConvUniversalINS1_16ConvProblemShapeILNS1_8OperatorE1ELi3EEENS1_10collective14CollectiveConvINS1_46MainloopSm90TmaGmmaWarpSpecializedImplicitGemmILS5_1ELi9ELi3EN4cute5tupleIJNSA_1CILi1EEESD_SD_EEENS1_36KernelImplicitTmaWarpSpecializedSm90ELi1EEENSB_IJNSC_ILi128EEENSC_ILi64EEENSB_IJSI_EEEEEENS_10bfloat16_tESL_NSA_8TiledMMAINSA_8MMA_AtomIJNSA_4SM904GMMA27MMA_64x64x16_F32BF16BF16_SSILNSP_5MajorE0ELSR_1ELNSP_7ScaleInE1ELSS_1EEEEEENSA_6LayoutISE_NSB_IJNSC_ILi0EEESW_SW_EEEEENSB_IJNSA_10UnderscoreESZ_SZ_EEEEENS7_6detail26Sm90ImplicitGemmTileTraitsINSA_20SM90_TMA_LOAD_IM2COLENSA_14ComposedLayoutINSA_7SwizzleILi3ELi4ELi3EEENSA_18smem_ptr_flag_bitsILi16EEENSV_INSB_IJNSB_IJNSC_ILi8EEENSC_ILi16EEEEEENSB_IJSI_SD_EEENSB_IJSD_NSC_ILi9EEEEEEEEENSB_IJNSB_IJSI_NSC_ILi512EEEEEENSB_IJSD_SW_EEENSB_IJSW_NSC_ILi8192EEEEEEEEEEEEEvEENS13_INSA_13SM90_TMA_LOADENS15_IS17_S19_NSV_INSB_IJS1D_NSB_IJS1A_S1A_EEES1F_EEENSB_IJS1J_S1I_NSB_IJSW_NSC_ILi4096EEEEEEEEEEEEEvEEEENS_8epilogue10collective6detail29Sm90TmaWarpSpecializedAdapterINS21_15DefaultEpilogueISL_NSB_IJNSB_IJllllEEESD_SW_EEES26_NS20_6thread17LinearCombinationISL_Li1EffLNS27_9ScaleType4KindE0ELNS_15FloatRoundStyleE2ESL_EENS_4gemm15EpilogueDefaultEEEEEvvEEEEvNT_6ParamsE,@"STO_CUDA_ENTRY STV_DEFAULT"
_ZN7cutlass13device_kernelINS_4conv6kernel13ConvUniversalINS1_16ConvProblemShapeILNS1_8OperatorE1ELi3EEENS1_10collective14CollectiveConvINS1_46MainloopSm90TmaGmmaWarpSpecializedImplicitGemmILS5_1ELi9ELi3EN4cute5tupleIJNSA_1CILi1EEESD_SD_EEENS1_36KernelImplicitTmaWarpSpecializedSm90ELi1EEENSB_IJNSC_ILi128EEENSC_ILi64EEENSB_IJSI_EEEEEENS_10bfloat16_tESL_NSA_8TiledMMAINSA_8MMA_AtomIJNSA_4SM904GMMA27MMA_64x64x16_F32BF16BF16_SSILNSP_5MajorE0ELSR_1ELNSP_7ScaleInE1ELSS_1EEEEEENSA_6LayoutISE_NSB_IJNSC_ILi0EEESW_SW_EEEEENSB_IJNSA_10UnderscoreESZ_SZ_EEEEENS7_6detail26Sm90ImplicitGemmTileTraitsINSA_20SM90_TMA_LOAD_IM2COLENSA_14ComposedLayoutINSA_7SwizzleILi3ELi4ELi3EEENSA_18smem_ptr_flag_bitsILi16EEENSV_INSB_IJNSB_IJNSC_ILi8EEENSC_ILi16EEEEEENSB_IJSI_SD_EEENSB_IJSD_NSC_ILi9EEEEEEEEENSB_IJNSB_IJSI_NSC_ILi512EEEEEENSB_IJSD_SW_EEENSB_IJSW_NSC_ILi8192EEEEEEEEEEEEEvEENS13_INSA_13SM90_TMA_LOADENS15_IS17_S19_NSV_INSB_IJS1D_NSB_IJS1A_S1A_EEES1F_EEENSB_IJS1J_S1I_NSB_IJSW_NSC_ILi4096EEEEEEEEEEEEEvEEEENS_8epilogue10collective6detail29Sm90TmaWarpSpecializedAdapterINS21_15DefaultEpilogueISL_NSB_IJNSB_IJllllEEESD_SW_EEES26_NS20_6thread17LinearCombinationISL_Li1EffLNS27_9ScaleType4KindE0ELNS_15FloatRoundStyleE2ESL_EENS_4gemm15EpilogueDefaultEEEEEvvEEEEvNT_6ParamsE:
[----:B------:R-:W-:Y:S01]  /*0000*/  LDC R1, c[0x0][0x28] ;  /* 0x00000a00ff017b82 */ /* 0x000fe20000000800 */
[----:B------:R-:W0:Y:S01]  /*0010*/  S2R R8, SR_TID.X ;  /* 0x0000000000087919 */ /* 0x000e220000002100 */
[----:B------:R-:W-:Y:S01]  /*0020*/  ELECT P0, URZ, PT ;  /* 0x00000000003f782f */ /* 0x000fe20003800000 */
[----:B------:R-:W-:Y:S01]  /*0030*/  BSSY B0, `(.L_x_0) ;  /* 0x000000f000007945 */ /* 0x000fe20003800000 */
[--C-:B0-----:R-:W-:Y:S02]  /*0040*/  SHF.R.U32.HI R0, RZ, 0x5, R8.reuse ;  /* 0x00000005ff007819 */ /* 0x101fe40000011608 */
[----:B------:R-:W-:-:S03]  /*0050*/  SHF.R.U32.HI R3, RZ, 0x7, R8 ;  /* 0x00000007ff037819 */ /* 0x000fc60000011608 */
[----:B------:R-:W0:Y:S04]  /*0060*/  SHFL.IDX PT, R2, R0, RZ, 0x1f ;  /* 0x00001fff00027589 */ /* 0x000e2800000e0000 */
[----:B------:R1:W2:Y:S01]  /*0070*/  SHFL.IDX PT, R7, R3, RZ, 0x1f ;  /* 0x00001fff03077589 */ /* 0x0002a200000e0000 */
[----:B0-----:R-:W-:-:S13]  /*0080*/  ISETP.NE.OR P0, PT, R2, RZ, !P0 ;  /* 0x000000ff0200720c */ /* 0x001fda0004705670 */
[----:B-12---:R-:W-:Y:S05]  /*0090*/  @P0 BRA `(.L_x_1) ;  /* 0x0000000000200947 */ /* 0x006fea0003800000 */
[----:B------:R-:W-:Y:S02]  /*00a0*/  ULDC.64 UR4, c[0x0][0x198] ;  /* 0x0000660000047ab9 */ /* 0x000fe40000000a00 */
[----:B------:R-:W-:Y:S02]  /*00b0*/  UIADD3 UR6, UP0, UR4, 0xf0, URZ ;  /* 0x000000f004067890 */ /* 0x000fe4000ff1e03f */
[----:B------:R-:W-:Y:S02]  /*00c0*/  UIADD3 UR4, UP1, UR4, 0x270, URZ ;  /* 0x0000027004047890 */ /* 0x000fe4000ff3e03f */
[----:B------:R-:W-:Y:S02]  /*00d0*/  UIADD3.X UR7, URZ, UR5, URZ, UP0, !UPT ;  /* 0x000000053f077290 */ /* 0x000fe400087fe43f */
[----:B------:R-:W-:-:S07]  /*00e0*/  UIADD3.X UR5, URZ, UR5, URZ, UP1, !UPT ;  /* 0x000000053f057290 */ /* 0x000fce0008ffe43f */
[----:B------:R0:W-:Y:S02]  /*00f0*/  UTMACCTL.PF [UR6] ;  /* 0x00000000060079b9 */ /* 0x0001e40008040000 */
[----:B------:R0:W-:Y:S02]  /*0100*/  UTMACCTL.PF [UR4] ;  /* 0x00000000040079b9 */ /* 0x0001e40008040000 */
[----:B0-----:R-:W-:Y:S01]  /*0110*/  NOP ;  /* 0x0000000000007918 */ /* 0x001fe20000000000 */
.L_x_1:
[----:B------:R-:W-:Y:S05]  /*0120*/  BSYNC B0 ;  /* 0x0000000000007941 */ /* 0x000fea0003800000 */
.L_x_0:
[----:B------:R-:W0:Y:S01]  /*0130*/  SHFL.IDX PT, R0, R0, RZ, 0x1f ;  /* 0x00001fff00007589 */ /* 0x000e2200000e0000 */
[----:B------:R-:W-:-:S04]  /*0140*/  SHF.R.S32.HI R3, RZ, 0x1f, R2 ;  /* 0x0000001fff037819 */ /* 0x000fc80000011402 */
[----:B------:R-:W-:Y:S02]  /*0150*/  LEA.HI R3, R3, R2, RZ, 0x2 ;  /* 0x0000000203037211 */ /* 0x000fe400078f10ff */
[----:B0-----:R-:W-:-:S13]  /*0160*/  ISETP.NE.AND P0, PT, R0, RZ, PT ;  /* 0x000000ff0000720c */ /* 0x001fda0003f05270 */
[----:B------:R-:W-:Y:S05]  /*0170*/  @P0 BRA `(.L_x_2) ;  /* 0x00000000008c0947 */ /* 0x000fea0003800000 */
[----:B------:R-:W-:Y:S01]  /*0180*/  ELECT P0, URZ, PT ;  /* 0x00000000003f782f */ /* 0x000fe20003800000 */
[----:B------:R-:W-:-:S12]  /*0190*/  BSSY B0, `(.L_x_2) ;  /* 0x0000021000007945 */ /* 0x000fd80003800000 */
[----:B------:R-:W-:Y:S05]  /*01a0*/  @!P0 BRA `(.L_x_3) ;  /* 0x00000000007c8947 */ /* 0x000fea0003800000 */
[----:B------:R-:W0:Y:S01]  /*01b0*/  S2UR UR8, SR_CgaCtaId ;  /* 0x00000000000879c3 */ /* 0x000e220000008800 */
[----:B------:R-:W-:Y:S01]  /*01c0*/  UMOV UR4, 0x400 ;  /* 0x0000040000047882 */ /* 0x000fe20000000000 */
[----:B------:R-:W-:Y:S01]  /*01d0*/  UMOV UR5, 0x1 ;  /* 0x0000000100057882 */ /* 0x000fe20000000000 */
[----:B------:R-:W-:Y:S02]  /*01e0*/  UMOV UR6, 0x80 ;  /* 0x0000008000067882 */ /* 0x000fe40000000000 */
[----:B------:R-:W-:-:S04]  /*01f0*/  UIADD3 UR6, -UR6, 0x100000, URZ ;  /* 0x0010000006067890 */ /* 0x000fc8000fffe13f */
[----:B------:R-:W-:Y:S02]  /*0200*/  USHF.L.U32 UR7, UR6, 0xb, URZ ;  /* 0x0000000b06077899 */ /* 0x000fe4000800063f */
[----:B------:R-:W-:Y:S02]  /*0210*/  USHF.L.U32 UR6, UR6, 0x1, URZ ;  /* 0x0000000106067899 */ /* 0x000fe4000800063f */
[----:B0-----:R-:W-:Y:S02]  /*0220*/  ULEA UR8, UR8, UR4, 0x18 ;  /* 0x0000000408087291 */ /* 0x001fe4000f8ec03f */
[----:B------:R-:W-:-:S04]  /*0230*/  UIADD3 UR4, -UR5, 0x100000, URZ ;  /* 0x0010000005047890 */ /* 0x000fc8000fffe13f */
[----:B------:R-:W-:Y:S02]  /*0240*/  USHF.L.U32 UR5, UR4, 0xb, URZ ;  /* 0x0000000b04057899 */ /* 0x000fe4000800063f */
[----:B------:R-:W-:Y:S01]  /*0250*/  USHF.L.U32 UR4, UR4, 0x1, URZ ;  /* 0x0000000104047899 */ /* 0x000fe2000800063f */
[----:B------:R-:W0:Y:S11]  /*0260*/  FENCE.VIEW.ASYNC.S ;  /* 0x00000000000073c6 */ /* 0x000e360000000000 */
[----:B0-----:R0:W1:Y:S01]  /*0270*/  SYNCS.EXCH.64 URZ, [UR8+0x36000], UR4 ;  /* 0x03600004083f75b2 */ /* 0x0010620008000100 */
[----:B------:R0:W2:Y:S01]  /*0280*/  SYNCS.EXCH.64 URZ, [UR8+0x36048], UR6 ;  /* 0x03604806083f75b2 */ /* 0x0000a20008000100 */
[----:B------:R0:W3:Y:S01]  /*0290*/  SYNCS.EXCH.64 URZ, [UR8+0x36008], UR4 ;  /* 0x03600804083f75b2 */ /* 0x0000e20008000100 */
[----:B------:R0:W4:Y:S01]  /*02a0*/  SYNCS.EXCH.64 URZ, [UR8+0x36050], UR6 ;  /* 0x03605006083f75b2 */ /* 0x0001220008000100 */
[----:B------:R0:W0:Y:S01]  /*02b0*/  SYNCS.EXCH.64 URZ, [UR8+0x36010], UR4 ;  /* 0x03601004083f75b2 */ /* 0x0000220008000100 */
        /* <DEDUP_REMOVED lines=13> */
[----:B------:R-:W-:Y:S01]  /*0390*/  NOP ;  /* 0x0000000000007918 */ /* 0x000fe20000000000 */
.L_x_3:
[----:B0-----:R-:W-:Y:S05]  /*03a0*/  BSYNC B0 ;  /* 0x0000000000007941 */ /* 0x001fea0003800000 */
.L_x_2:
[----:B------:R-:W-:Y:S01]  /*03b0*/  ULDC.64 UR4, c[0x0][0x618] ;  /* 0x0001860000047ab9 */ /* 0x000fe20000000a00 */
[----:B------:R-:W-:Y:S01]  /*03c0*/  LOP3.LUT R3, R3, 0xfffffffc, RZ, 0xc0, !PT ;  /* 0xfffffffc03037812 */ /* 0x000fe200078ec0ff */
[----:B------:R-:W-:Y:S01]  /*03d0*/  NOP ;  /* 0x0000000000007918 */ /* 0x000fe20000000000 */
[----:B------:R-:W-:Y:S01]  /*03e0*/  ISETP.NE.U32.AND P0, PT, RZ, UR4, PT ;  /* 0x00000004ff007c0c */ /* 0x000fe2000bf05070 */
[----:B------:R-:W-:Y:S01]  /*03f0*/  NOP ;  /* 0x0000000000007918 */ /* 0x000fe20000000000 */
[----:B-1234-:R-:W-:Y:S01]  /*0400*/  BAR.SYNC.DEFER_BLOCKING 0x0 ;  /* 0x0000000000007b1d */ /* 0x01efe20000010000 */
[----:B------:R-:W-:Y:S01]  /*0410*/  IMAD.IADD R6, R2, 0x1, -R3 ;  /* 0x0000000102067824 */ /* 0x000fe200078e0a03 */
[----:B------:R-:W-:Y:S02]  /*0420*/  ISETP.NE.AND.EX P0, PT, RZ, UR5, PT, P0 ;  /* 0x00000005ff007c0c */ /* 0x000fe4000bf05300 */
[C---:B------:R-:W-:Y:S02]  /*0430*/  ISETP.NE.AND P2, PT, R7.reuse, 0x1, PT ;  /* 0x000000010700780c */ /* 0x040fe40003f45270 */
[----:B------:R-:W-:Y:S01]  /*0440*/  LOP3.LUT P1, RZ, R7, R6, RZ, 0xfc, !PT ;  /* 0x0000000607ff7212 */ /* 0x000fe2000782fcff */
[----:B------:R-:W-:-:S03]  /*0450*/  ULDC.64 UR12, c[0x0][0x208] ;  /* 0x00008200000c7ab9 */ /* 0x000fc60000000a00 */
[----:B------:R-:W-:-:S04]  /*0460*/  SEL R2, RZ, 0x1, P1 ;  /* 0x00000001ff027807 */ /* 0x000fc80000800000 */
[----:B------:R-:W-:Y:S01]  /*0470*/  SEL R2, R2, 0x2, P2 ;  /* 0x0000000202027807 */ /* 0x000fe20001000000 */
[----:B------:R-:W-:Y:S06]  /*0480*/  @!P0 BRA `(.L_x_4) ;  /* 0x00000000001c8947 */ /* 0x000fec0003800000 */
[----:B------:R-:W0:Y:S02]  /*0490*/  LDC.64 R4, c[0x0][0x618] ;  /* 0x00018600ff047b82 */ /* 0x000e240000000a00 */
[----:B0-----:R-:W2:Y:S02]  /*04a0*/  LDG.E.64 R4, desc[UR12][R4.64] ;  /* 0x0000000c04047981 */ /* 0x001ea4000c1e1b00 */
[----:B--2---:R-:W-:-:S04]  /*04b0*/  ISETP.NE.U32.AND P0, PT, R4, RZ, PT ;  /* 0x000000ff0400720c */ /* 0x004fc80003f05070 */
[----:B------:R-:W-:-:S13]  /*04c0*/  ISETP.NE.AND.EX P0, PT, R5, RZ, PT, P0 ;  /* 0x000000ff0500720c */ /* 0x000fda0003f05300 */
[----:B------:R-:W-:Y:S05]  /*04d0*/  @!P0 BRA `(.L_x_4) ;  /* 0x0000000000088947 */ /* 0x000fea0003800000 */
[----:B------:R2:W5:Y:S01]  /*04e0*/  LD.E R0, desc[UR12][R4.64] ;  /* 0x0000000c04007980 */ /* 0x000562000c101900 */
[----:B------:R-:W-:Y:S05]  /*04f0*/  BRA `(.L_x_5) ;  /* 0x0000000000207947 */ /* 0x000fea0003800000 */
.L_x_4:
[----:B------:R-:W-:Y:S02]  /*0500*/  ULDC.64 UR4, c[0x0][0x608] ;  /* 0x0001820000047ab9 */ /* 0x000fe40000000a00 */
[----:B------:R-:W-:-:S04]  /*0510*/  ISETP.NE.U32.AND P0, PT, RZ, UR4, PT ;  /* 0x00000004ff007c0c */ /* 0x000fc8000bf05070 */
[----:B------:R-:W-:-:S13]  /*0520*/  ISETP.NE.AND.EX P0, PT, RZ, UR5, PT, P0 ;  /* 0x00000005ff007c0c */ /* 0x000fda000bf05300 */
[----:B------:R-:W-:Y:S05]  /*0530*/  @!P0 BRA `(.L_x_6) ;  /* 0x00000000000c8947 */ /* 0x000fea0003800000 */
[----:B------:R-:W0:Y:S02]  /*0540*/  LDC.64 R4, c[0x0][0x608] ;  /* 0x00018200ff047b82 */ /* 0x000e240000000a00 */
[----:B0-----:R0:W5:Y:S01]  /*0550*/  LDG.E R0, desc[UR12][R4.64] ;  /* 0x0000000c04007981 */ /* 0x001162000c1e1900 */
[----:B------:R-:W-:Y:S05]  /*0560*/  BRA `(.L_x_5) ;  /* 0x0000000000047947 */ /* 0x000fea0003800000 */
.L_x_6:
[----:B------:R-:W1:Y:S02]  /*0570*/  LDC R0, c[0x0][0x600] ;  /* 0x00018000ff007b82 */ /* 0x000e640000000800 */
.L_x_5:
[----:B------:R-:W-:Y:S02]  /*0580*/  ULDC.64 UR4, c[0x0][0x620] ;  /* 0x0001880000047ab9 */ /* 0x000fe40000000a00 */
[----:B------:R-:W-:-:S04]  /*0590*/  ISETP.NE.U32.AND P0, PT, RZ, UR4, PT ;  /* 0x00000004ff007c0c */ /* 0x000fc8000bf05070 */
[----:B------:R-:W-:-:S13]  /*05a0*/  ISETP.NE.AND.EX P0, PT, RZ, UR5, PT, P0 ;  /* 0x00000005ff007c0c */ /* 0x000fda000bf05300 */
[----:B------:R-:W-:Y:S05]  /*05b0*/  @!P0 BRA `(.L_x_7) ;  /* 0x00000000001c8947 */ /* 0x000fea0003800000 */
[----:B0-2---:R-:W0:Y:S02]  /*05c0*/  LDC.64 R4, c[0x0][0x620] ;  /* 0x00018800ff047b82 */ /* 0x005e240000000a00 */
[----:B0-----:R-:W2:Y:S02]  /*05d0*/  LDG.E.64 R4, desc[UR12][R4.64] ;  /* 0x0000000c04047981 */ /* 0x001ea4000c1e1b00 */
[----:B--2---:R-:W-:-:S04]  /*05e0*/  ISETP.NE.U32.AND P0, PT, R4, RZ, PT ;  /* 0x000000ff0400720c */ /* 0x004fc80003f05070 */
[----:B------:R-:W-:-:S13]  /*05f0*/  ISETP.NE.AND.EX P0, PT, R5, RZ, PT, P0 ;  /* 0x000000ff0500720c */ /* 0x000fda0003f05300 */
[----:B------:R-:W-:Y:S05]  /*0600*/  @!P0 BRA `(.L_x_7) ;  /* 0x0000000000088947 */ /* 0x000fea0003800000 */
[----:B------:R0:W5:Y:S01]  /*0610*/  LD.E R14, desc[UR12][R4.64] ;  /* 0x0000000c040e7980 */ /* 0x000162000c101900 */
[----:B------:R-:W-:Y:S05]  /*0620*/  BRA `(.L_x_8) ;  /* 0x0000000000207947 */ /* 0x000fea0003800000 */
.L_x_7:
[----:B------:R-:W-:Y:S02]  /*0630*/  ULDC.64 UR4, c[0x0][0x610] ;  /* 0x0001840000047ab9 */ /* 0x000fe40000000a00 */
[----:B------:R-:W-:-:S04]  /*0640*/  ISETP.NE.U32.AND P0, PT, RZ, UR4, PT ;  /* 0x00000004ff007c0c */ /* 0x000fc8000bf05070 */
[----:B------:R-:W-:-:S13]  /*0650*/  ISETP.NE.AND.EX P0, PT, RZ, UR5, PT, P0 ;  /* 0x00000005ff007c0c */ /* 0x000fda000bf05300 */
[----:B------:R-:W-:Y:S05]  /*0660*/  @!P0 BRA `(.L_x_9) ;  /* 0x00000000000c8947 */ /* 0x000fea0003800000 */
[----:B------:R-:W3:Y:S02]  /*0670*/  LDC.64 R14, c[0x0][0x610] ;  /* 0x00018400ff0e7b82 */ /* 0x000ee40000000a00 */
[----:B---3--:R4:W5:Y:S01]  /*0680*/  LDG.E R14, desc[UR12][R14.64] ;  /* 0x0000000c0e0e7981 */ /* 0x008962000c1e1900 */
[----:B------:R-:W-:Y:S05]  /*0690*/  BRA `(.L_x_8) ;  /* 0x0000000000047947 */ /* 0x000fea0003800000 */
.L_x_9:
[----:B------:R-:W3:Y:S02]  /*06a0*/  LDC R14, c[0x0][0x604] ;  /* 0x00018100ff0e7b82 */ /* 0x000ee40000000800 */
.L_x_8:
[----:B------:R-:W1:Y:S01]  /*06b0*/  LDC R3, c[0x0][0x3e8] ;  /* 0x0000fa00ff037b82 */ /* 0x000e620000000800 */
[----:B------:R-:W-:Y:S01]  /*06c0*/  ULDC UR4, c[0x0][0x3dc] ;  /* 0x0000f70000047ab9 */ /* 0x000fe20000000800 */
[----:B------:R-:W-:Y:S01]  /*06d0*/  ISETP.NE.AND P0, PT, R7, RZ, PT ;  /* 0x000000ff0700720c */ /* 0x000fe20003f05270 */
[----:B------:R-:W-:Y:S01]  /*06e0*/  UIADD3 UR4, UR4, 0x3f, URZ ;  /* 0x0000003f04047890 */ /* 0x000fe2000fffe03f */
[----:B------:R-:W-:-:S03]  /*06f0*/  ULDC.64 UR6, c[0x0][0x3e0] ;  /* 0x0000f80000067ab9 */ /* 0x000fc60000000a00 */
[----:B------:R-:W-:Y:S02]  /*0700*/  USHF.R.S32.HI UR5, URZ, 0x1f, UR4 ;  /* 0x0000001f3f057899 */ /* 0x000fe40008011404 */
[----:B------:R-:W-:Y:S02]  /*0710*/  UIMAD UR6, UR7, UR6, URZ ;  /* 0x00000006070672a4 */ /* 0x000fe4000f8e023f */
[----:B------:R-:W-:-:S04]  /*0720*/  ULEA.HI UR5, UR5, UR4, URZ, 0x6 ;  /* 0x0000000405057291 */ /* 0x000fc8000f8f303f */
[----:B------:R-:W-:Y:S01]  /*0730*/  USHF.R.S32.HI UR15, URZ, 0x6, UR5 ;  /* 0x000000063f0f7899 */ /* 0x000fe20008011405 */
[----:B-1----:R-:W-:-:S05]  /*0740*/  IMAD R3, R3, UR6, RZ ;  /* 0x0000000603037c24 */ /* 0x002fca000f8e02ff */
[----:B------:R-:W-:Y:S01]  /*0750*/  IMAD R3, R3, UR15, RZ ;  /* 0x0000000f03037c24 */ /* 0x000fe2000f8e02ff */
[----:B------:R-:W-:Y:S06]  /*0760*/  @!P0 BRA `(.L_x_10) ;  /* 0x0000005800188947 */ /* 0x000fec0003800000 */
[----:B------:R-:W-:-:S13]  /*0770*/  ISETP.NE.AND P0, PT, R7, 0x1, PT ;  /* 0x000000010700780c */ /* 0x000fda0003f05270 */
[----:B------:R-:W-:Y:S05]  /*0780*/  @P0 EXIT ;  /* 0x000000000000094d */ /* 0x000fea0003800000 */
[----:B------:R-:W-:Y:S01]  /*0790*/  ISETP.GE.AND P0, PT, R3, 0x1, PT ;  /* 0x000000010300780c */ /* 0x000fe20003f06270 */
[----:B------:R-:W-:Y:S01]  /*07a0*/  UMOV UR4, URZ ;  /* 0x0000003f00047c82 */ /* 0x000fe20008000000 */
[----:B------:R-:W-:Y:S02]  /*07b0*/  CS2R R54, SRZ ;  /* 0x0000000000367805 */ /* 0x000fe4000001ff00 */
[----:B------:R-:W-:Y:S02]  /*07c0*/  CS2R R56, SRZ ;  /* 0x0000000000387805 */ /* 0x000fe4000001ff00 */
[----:B------:R-:W-:Y:S02]  /*07d0*/  CS2R R58, SRZ ;  /* 0x00000000003a7805 */ /* 0x000fe4000001ff00 */
[----:B------:R-:W-:Y:S02]  /*07e0*/  CS2R R60, SRZ ;  /* 0x00000000003c7805 */ /* 0x000fe4000001ff00 */
[----:B------:R-:W-:-:S02]  /*07f0*/  CS2R R62, SRZ ;  /* 0x00000000003e7805 */ /* 0x000fc4000001ff00 */
[----:B------:R-:W-:Y:S02]  /*0800*/  CS2R R64, SRZ ;  /* 0x0000000000407805 */ /* 0x000fe4000001ff00 */
        /* <DEDUP_REMOVED lines=25> */
[----:B------:R-:W-:Y:S01]  /*09a0*/  CS2R R52, SRZ ;  /* 0x0000000000347805 */ /* 0x000fe2000001ff00 */
[----:B------:R-:W-:Y:S06]  /*09b0*/  @!P0 BRA `(.L_x_11) ;  /* 0x0000000000e48947 */ /* 0x000fec0003800000 */
[----:B0-2---:R-:W-:-:S04]  /*09c0*/  LOP3.LUT R4, R2, 0x1, RZ, 0xfc, !PT ;  /* 0x0000000102047812 */ /* 0x005fc800078efcff */
[----:B------:R-:W-:-:S13]  /*09d0*/  ISETP.NE.AND P1, PT, R4, 0x3, PT ;  /* 0x000000030400780c */ /* 0x000fda0003f25270 */
[----:B------:R-:W-:Y:S05]  /*09e0*/  @!P1 BRA `(.L_x_12) ;  /* 0x0000000000049947 */ /* 0x000fea0003800000 */
[----:B------:R-:W-:Y:S01]  /*09f0*/  BPT.TRAP 0x1 ;  /* 0x000000040000795c */ /* 0x000fe20000300000 */
.L_x_12:
[----:B------:R-:W0:Y:S01]  /*0a00*/  S2UR UR5, SR_CgaCtaId ;  /* 0x00000000000579c3 */ /* 0x000e220000008800 */
[----:B------:R-:W-:Y:S01]  /*0a10*/  SHF.L.U32 R4, RZ, 0x1f, RZ ;  /* 0x0000001fff047819 */ /* 0x000fe200000006ff */
[----:B------:R-:W-:Y:S02]  /*0a20*/  UMOV UR4, 0x400 ;  /* 0x0000040000047882 */ /* 0x000fe40000000000 */
[----:B0-----:R-:W-:-:S12]  /*0a30*/  ULEA UR5, UR5, UR4, 0x18 ;  /* 0x0000000405057291 */ /* 0x001fd8000f8ec03f */
.L_x_13:
[----:B0-----:R-:W-:-:S04]  /*0a40*/  IMAD.U32 R5, RZ, RZ, UR5 ;  /* 0x00000005ff057e24 */ /* 0x001fc8000f8e00ff */
[----:B------:R0:W1:Y:S03]  /*0a50*/  SYNCS.PHASECHK.TRANS64.TRYWAIT P1, [R5+URZ+0x36000], R4 ;  /* 0x03600004050075a7 */ /* 0x000066000802017f */
[----:B-1----:R-:W-:Y:S05]  /*0a60*/  @!P1 NANOSLEEP.SYNCS 0x989680 ;  /* 0x009896800000995d */ /* 0x002fea0003900000 */
[----:B------:R-:W1:Y:S02]  /*0a70*/  @!P1 SYNCS.PHASECHK.TRANS64 P1, [R5+URZ+0x36000], R4 ;  /* 0x03600004050095a7 */ /* 0x000e64000802007f */
[----:B-1----:R-:W-:Y:S05]  /*0a80*/  @!P1 BRA `(.L_x_13) ;  /* 0xfffffffc00ec9947 */ /* 0x002fea000383ffff */
[----:B------:R-:W-:Y:S01]  /*0a90*/  USHF.R.U32.HI UR4, URZ, 0x4, UR5 ;  /* 0x000000043f047899 */ /* 0x000fe20008011605 */
[----:B------:R-:W-:Y:S01]  /*0aa0*/  WARPGROUP.ARRIVE ;  /* 0x00000000000079c5 */ /* 0x000fe20000000000 */
[----:B------:R-:W-:Y:S02]  /*0ab0*/  UIADD3 UR5, UR5, 0x24000, URZ ;  /* 0x0002400005057890 */ /* 0x000fe4000fffe03f */
[----:B------:R-:W-:Y:S02]  /*0ac0*/  ULOP3.LUT UR4, UR4, 0x3fff, URZ, 0xc0, !UPT ;  /* 0x00003fff04047892 */ /* 0x000fe4000f8ec03f */
[----:B------:R-:W-:Y:S02]  /*0ad0*/  USHF.R.U32.HI UR5, URZ, 0x4, UR5 ;  /* 0x000000043f057899 */ /* 0x000fe40008011605 */
[----:B------:R-:W-:Y:S02]  /*0ae0*/  ULOP3.LUT UR10, UR4, 0x10000, URZ, 0xfc, !UPT ;  /* 0x00010000040a7892 */ /* 0x000fe4000f8efc3f */
[----:B------:R-:W-:-:S02]  /*0af0*/  ULOP3.LUT UR8, UR5, 0x3fff, URZ, 0xc0, !UPT ;  /* 0x00003fff05087892 */ /* 0x000fc4000f8ec03f */
[----:B------:R-:W-:Y:S01]  /*0b00*/  UIADD3 UR9, UR10, 0x200, URZ ;  /* 0x000002000a097890 */ /* 0x000fe2000fffe03f */
[----:B------:R-:W-:Y:S02]  /*0b10*/  UMOV UR7, 0x40000040 ;  /* 0x4000004000077882 */ /* 0x000fe40000000000 */
[----:B------:R-:W-:Y:S01]  /*0b20*/  UMOV UR4, UR10 ;  /* 0x0000000a00047c82 */ /* 0x000fe20008000000 */
[----:B------:R-:W-:Y:S01]  /*0b30*/  UMOV UR5, 0x40000040 ;  /* 0x4000004000057882 */ /* 0x000fe20000000000 */
[----:B------:R-:W-:Y:S02]  /*0b40*/  UMOV UR6, UR8 ;  /* 0x0000000800067c82 */ /* 0x000fe40008000000 */
[----:B------:R-:W-:Y:S01]  /*0b50*/  HGMMA.64x64x16.F32.BF16 R56, gdesc[UR4].tnspB, RZ, !UPT ;  /* 0x40e00000043879f0 */ /* 0x000fe2000c7018ff */
[----:B------:R-:W-:Y:S01]  /*0b60*/  UMOV UR4, UR9 ;  /* 0x0000000900047c82 */ /* 0x000fe20008000000 */
[----:B------:R-:W-:Y:S01]  /*0b70*/  UMOV UR5, 0x40000040 ;  /* 0x4000004000057882 */ /* 0x000fe20000000000 */
[----:B------:R-:W-:Y:S01]  /*0b80*/  UIADD3 UR9, UR10, 0x202, URZ ;  /* 0x000002020a097890 */ /* 0x000fe2000fffe03f */
[----:B------:R-:W-:Y:S01]  /*0b90*/  HGMMA.64x64x16.F32.BF16 R24, gdesc[UR4].tnspB, RZ, !UPT ;  /* 0x40e00000041879f0 */ /* 0x000fe2000c7018ff */
[----:B------:R-:W-:-:S02]  /*0ba0*/  UIADD3 UR4, UR10, 0x2, URZ ;  /* 0x000000020a047890 */ /* 0x000fc4000fffe03f */
[----:B------:R-:W-:Y:S01]  /*0bb0*/  UIADD3 UR6, UR8, 0x80, URZ ;  /* 0x0000008008067890 */ /* 0x000fe2000fffe03f */
[----:B------:R-:W-:Y:S01]  /*0bc0*/  UMOV UR5, 0x40000040 ;  /* 0x4000004000057882 */ /* 0x000fe20000000000 */
[----:B------:R-:W-:-:S07]  /*0bd0*/  UMOV UR7, 0x40000040 ;  /* 0x4000004000077882 */ /* 0x000fce0000000000 */
[----:B------:R-:W-:Y:S01]  /*0be0*/  HGMMA.64x64x16.F32.BF16 R56, gdesc[UR4].tnspB, R56 ;  /* 0x40e00000043879f0 */ /* 0x000fe20008701838 */
[----:B------:R-:W-:Y:S01]  /*0bf0*/  UMOV UR4, UR9 ;  /* 0x0000000900047c82 */ /* 0x000fe20008000000 */
[----:B------:R-:W-:Y:S01]  /*0c00*/  UMOV UR5, 0x40000040 ;  /* 0x4000004000057882 */ /* 0x000fe20000000000 */
[----:B------:R-:W-:Y:S01]  /*0c10*/  UIADD3 UR9, UR10, 0x204, URZ ;  /* 0x000002040a097890 */ /* 0x000fe2000fffe03f */
[----:B------:R-:W-:Y:S01]  /*0c20*/  HGMMA.64x64x16.F32.BF16 R24, gdesc[UR4].tnspB, R24 ;  /* 0x40e00000041879f0 */ /* 0x000fe20008701818 */
[----:B------:R-:W-:Y:S02]  /*0c30*/  UIADD3 UR4, UR10, 0x4, URZ ;  /* 0x000000040a047890 */ /* 0x000fe4000fffe03f */
[----:B------:R-:W-:Y:S01]  /*0c40*/  UIADD3 UR6, UR8, 0x100, URZ ;  /* 0x0000010008067890 */ /* 0x000fe2000fffe03f */
[----:B------:R-:W-:Y:S01]  /*0c50*/  UMOV UR5, 0x40000040 ;  /* 0x4000004000057882 */ /* 0x000fe20000000000 */
[----:B------:R-:W-:-:S07]  /*0c60*/  UMOV UR7, 0x40000040 ;  /* 0x4000004000077882 */ /* 0x000fce0000000000 */
[----:B------:R-:W-:Y:S01]  /*0c70*/  HGMMA.64x64x16.F32.BF16 R56, gdesc[UR4].tnspB, R56 ;  /* 0x40e00000043879f0 */ /* 0x000fe20008701838 */
[----:B------:R-:W-:Y:S01]  /*0c80*/  UMOV UR4, UR9 ;  /* 0x0000000900047c82 */ /* 0x000fe20008000000 */
[----:B------:R-:W-:Y:S02]  /*0c90*/  UMOV UR5, 0x40000040 ;  /* 0x4000004000057882 */ /* 0x000fe40000000000 */
[----:B------:R-:W-:Y:S01]  /*0ca0*/  HGMMA.64x64x16.F32.BF16 R24, gdesc[UR4].tnspB, R24 ;  /* 0x40e00000041879f0 */ /* 0x000fe20008701818 */
[----:B------:R-:W-:Y:S02]  /*0cb0*/  UIADD3 UR4, UR10, 0x6, URZ ;  /* 0x000000060a047890 */ /* 0x000fe4000fffe03f */
[----:B------:R-:W-:Y:S02]  /*0cc0*/  UIADD3 UR6, UR8, 0x180, URZ ;  /* 0x0000018008067890 */ /* 0x000fe4000fffe03f */
[----:B------:R-:W-:Y:S01]  /*0cd0*/  UIADD3 UR8, UR10, 0x206, URZ ;  /* 0x000002060a087890 */ /* 0x000fe2000fffe03f */
[----:B------:R-:W-:Y:S01]  /*0ce0*/  UMOV UR5, 0x40000040 ;  /* 0x4000004000057882 */ /* 0x000fe20000000000 */
[----:B------:R-:W-:-:S05]  /*0cf0*/  UMOV UR7, 0x40000040 ;  /* 0x4000004000077882 */ /* 0x000fca0000000000 */
[----:B------:R-:W-:Y:S01]  /*0d00*/  HGMMA.64x64x16.F32.BF16 R56, gdesc[UR4].tnspB, R56 ;  /* 0x40e00000043879f0 */ /* 0x000fe20008701838 */
[----:B------:R-:W-:Y:S01]  /*0d10*/  UMOV UR4, UR8 ;  /* 0x0000000800047c82 */ /* 0x000fe20008000000 */
[----:B------:R-:W-:Y:S02]  /*0d20*/  UMOV UR5, 0x40000040 ;  /* 0x4000004000057882 */ /* 0x000fe40000000000 */
[----:B------:R-:W-:Y:S01]  /*0d30*/  HGMMA.64x64x16.F32.BF16 R24, gdesc[UR4].tnspB, R24, gsb0 ;  /* 0x40e00000041879f0 */ /* 0x000fe20008001818 */
[----:B------:R-:W-:-:S05]  /*0d40*/  UMOV UR4, 0x1 ;  /* 0x0000000100047882 */ /* 0x000fca0000000000 */
.L_x_11:
[----:B0-2---:R-:W-:-:S05]  /*0d50*/  VIMNMX R4, R3, 0x1, PT ;  /* 0x0000000103047848 */ /* 0x005fca0003fe0100 */
[----:B------:R-:W-:-:S05]  /*0d60*/  IMAD.IADD R3, R3, 0x1, -R4 ;  /* 0x0000000103037824 */ /* 0x000fca00078e0a04 */
[----:B------:R-:W-:-:S13]  /*0d70*/  ISETP.GE.AND P1, PT, R3, 0x1, PT ;  /* 0x000000010300780c */ /* 0x000fda0003f26270 */
[----:B------:R-:W-:Y:S05]  /*0d80*/  @!P1 BRA `(.L_x_14) ;  /* 0x0000000400549947 */ /* 0x000fea0003800000 */
[----:B------:R-:W0:Y:S01]  /*0d90*/  S2UR UR5, SR_CgaCtaId ;  /* 0x00000000000579c3 */ /* 0x000e220000008800 */
[----:B------:R-:W-:Y:S01]  /*0da0*/  UMOV UR6, 0x400 ;  /* 0x0000040000067882 */ /* 0x000fe20000000000 */
[----:B------:R-:W-:Y:S01]  /*0db0*/  LOP3.LUT R8, R2, 0x1, RZ, 0xfc, !PT ;  /* 0x0000000102087812 */ /* 0x000fe200078efcff */
[----:B------:R-:W-:Y:S01]  /*0dc0*/  IMAD.MOV.U32 R7, RZ, RZ, RZ ;  /* 0x000000ffff077224 */ /* 0x000fe200078e00ff */
[----:B------:R-:W-:Y:S01]  /*0dd0*/  UISETP.NE.U32.AND UP0, UPT, UR4, URZ, UPT ;  /* 0x0000003f0400728c */ /* 0x000fe2000bf05070 */
[----:B------:R-:W-:Y:S01]  /*0de0*/  IMAD.MOV.U32 R4, RZ, RZ, R3 ;  /* 0x000000ffff047224 */ /* 0x000fe200078e0003 */
[----:B0-----:R-:W-:-:S04]  /*0df0*/  ULEA UR6, UR5, UR6, 0x18 ;  /* 0x0000000605067291 */ /* 0x001fc8000f8ec03f */
[----:B------:R-:W-:Y:S02]  /*0e00*/  USHF.R.U32.HI UR5, URZ, 0x4, UR6 ;  /* 0x000000043f057899 */ /* 0x000fe40008011606 */
[----:B------:R-:W-:Y:S02]  /*0e10*/  UIADD3 UR7, UR6, 0x24000, URZ ;  /* 0x0002400006077890 */ /* 0x000fe4000fffe03f */
[----:B------:R-:W-:Y:S02]  /*0e20*/  ULOP3.LUT UR5, UR5, 0x3fff, URZ, 0xc0, !UPT ;  /* 0x00003fff05057892 */ /* 0x000fe4000f8ec03f */
[----:B------:R-:W-:Y:S02]  /*0e30*/  USHF.R.U32.HI UR8, URZ, 0x4, UR7 ;  /* 0x000000043f087899 */ /* 0x000fe40008011607 */
[----:B------:R-:W-:Y:S02]  /*0e40*/  ULOP3.LUT UR7, UR5, 0x10000, URZ, 0xfc, !UPT ;  /* 0x0001000005077892 */ /* 0x000fe4000f8efc3f */
[----:B------:R-:W-:Y:S01]  /*0e50*/  ULOP3.LUT UR17, UR8, 0x3fff, URZ, 0xc0, !UPT ;  /* 0x00003fff08117892 */ /* 0x000fe2000f8ec03f */
[----:B------:R-:W-:-:S11]  /*0e60*/  UMOV UR5, URZ ;  /* 0x0000003f00057c82 */ /* 0x000fd60008000000 */
.L_x_19:
[----:B------:R-:W-:-:S13]  /*0e70*/  ISETP.NE.AND P2, PT, R8, 0x3, PT ;  /* 0x000000030800780c */ /* 0x000fda0003f45270 */
[----:B0-----:R-:W-:Y:S05]  /*0e80*/  @!P2 BRA `(.L_x_15) ;  /* 0x000000000004a947 */ /* 0x001fea0003800000 */
[----:B------:R-:W-:Y:S01]  /*0e90*/  BPT.TRAP 0x1 ;  /* 0x000000040000795c */ /* 0x000fe20000300000 */
.L_x_15:
[----:B------:R-:W-:Y:S01]  /*0ea0*/  SHF.L.U32 R5, R7, 0x1f, RZ ;  /* 0x0000001f07057819 */ /* 0x000fe200000006ff */
[----:B------:R-:W-:-:S12]  /*0eb0*/  ULEA UR8, UR4, UR6, 0x3 ;  /* 0x0000000604087291 */ /* 0x000fd8000f8e183f */
.L_x_16:
[----:B0-----:R-:W-:-:S04]  /*0ec0*/  IMAD.U32 R6, RZ, RZ, UR8 ;  /* 0x00000008ff067e24 */ /* 0x001fc8000f8e00ff */
[----:B------:R0:W1:Y:S03]  /*0ed0*/  SYNCS.PHASECHK.TRANS64.TRYWAIT P1, [R6+URZ+0x36000], R5 ;  /* 0x03600005060075a7 */ /* 0x000066000802017f */
[----:B-1----:R-:W-:Y:S05]  /*0ee0*/  @!P1 NANOSLEEP.SYNCS 0x989680 ;  /* 0x009896800000995d */ /* 0x002fea0003900000 */
[----:B------:R-:W1:Y:S02]  /*0ef0*/  @!P1 SYNCS.PHASECHK.TRANS64 P1, [R6+URZ+0x36000], R5 ;  /* 0x03600005060095a7 */ /* 0x000e64000802007f */
[----:B-1----:R-:W-:Y:S05]  /*0f00*/  @!P1 BRA `(.L_x_16) ;  /* 0xfffffffc00ec9947 */ /* 0x002fea000383ffff */
[----:B------:R-:W-:Y:S01]  /*0f10*/  ULEA UR15, UR4, UR7, 0xa ;  /* 0x00000007040f7291 */ /* 0x000fe2000f8e503f */
[----:B------:R-:W-:Y:S01]  /*0f20*/  WARPGROUP.ARRIVE ;  /* 0x00000000000079c5 */ /* 0x000fe20000000000 */
[----:B------:R-:W-:Y:S02]  /*0f30*/  ULEA UR14, UR4, UR17, 0x9 ;  /* 0x00000011040e7291 */ /* 0x000fe4000f8e483f */
[----:B------:R-:W-:Y:S01]  /*0f40*/  UIADD3 UR16, UR15, 0x200, URZ ;  /* 0x000002000f107890 */ /* 0x000fe2000fffe03f */
[----:B------:R-:W-:Y:S02]  /*0f50*/  UMOV UR11, 0x40000040 ;  /* 0x40000040000b7882 */ /* 0x000fe40000000000 */
[----:B------:R-:W-:Y:S01]  /*0f60*/  UMOV UR8, UR15 ;  /* 0x0000000f00087c82 */ /* 0x000fe20008000000 */
[----:B------:R-:W-:Y:S01]  /*0f70*/  UMOV UR9, 0x40000040 ;  /* 0x4000004000097882 */ /* 0x000fe20000000000 */
[----:B------:R-:W-:Y:S02]  /*0f80*/  UMOV UR10, UR14 ;  /* 0x0000000e000a7c82 */ /* 0x000fe40008000000 */
[----:B------:R-:W-:Y:S01]  /*0f90*/  HGMMA.64x64x16.F32.BF16 R56, gdesc[UR8].tnspB, R56, UP0 ;  /* 0x40e00000083879f0 */ /* 0x000fe2000bf01838 */
[----:B------:R-:W-:Y:S01]  /*0fa0*/  UMOV UR8, UR16 ;  /* 0x0000001000087c82 */ /* 0x000fe20008000000 */
[----:B------:R-:W-:Y:S01]  /*0fb0*/  UMOV UR9, 0x40000040 ;  /* 0x4000004000097882 */ /* 0x000fe20000000000 */
[----:B------:R-:W-:Y:S01]  /*0fc0*/  UIADD3 UR16, UR15, 0x202, URZ ;  /* 0x000002020f107890 */ /* 0x000fe2000fffe03f */
[----:B------:R-:W-:Y:S01]  /*0fd0*/  HGMMA.64x64x16.F32.BF16 R24, gdesc[UR8].tnspB, R24, UP0 ;  /* 0x40e00000081879f0 */ /* 0x000fe2000bf01818 */
        /* <DEDUP_REMOVED lines=25> */
[----:B------:R-:W-:Y:S03]  /*1170*/  HGMMA.64x64x16.F32.BF16 R24, gdesc[UR8].tnspB, R24, gsb0 ;  /* 0x40e00000081879f0 */ /* 0x000fe60008001818 */
[----:B------:R-:W-:Y:S02]  /*1180*/  WARPGROUP.DEPBAR.LE gsb0, 0x1 ;  /* 0x00008000000079c5 */ /* 0x000fe40000010100 */
[----:B------:R-:W-:Y:S05]  /*1190*/  @!P2 BRA `(.L_x_17) ;  /* 0x000000000004a947 */ /* 0x000fea0003800000 */
[----:B------:R-:W-:Y:S01]  /*11a0*/  BPT.TRAP 0x1 ;  /* 0x000000040000795c */ /* 0x000fe20000300000 */
.L_x_17:
[----:B------:R-:W-:Y:S01]  /*11b0*/  ULEA UR8, UR5, UR6, 0x3 ;  /* 0x0000000605087291 */ /* 0x000fe2000f8e183f */
[----:B------:R-:W-:-:S03]  /*11c0*/  ISETP.GT.U32.AND P1, PT, R2, 0x1, PT ;  /* 0x000000010200780c */ /* 0x000fc60003f24070 */
[----:B------:R-:W-:-:S04]  /*11d0*/  UIADD3 UR8, UR8, 0x36048, URZ ;  /* 0x0003604808087890 */ /* 0x000fc8000fffe03f */
[----:B------:R-:W-:-:S09]  /*11e0*/  UPRMT UR8, URZ, 0x654, UR8 ;  /* 0x000006543f087896 */ /* 0x000fd20008000008 */
[----:B------:R-:W-:Y:S01]  /*11f0*/  SYNCS.ARRIVE.TRANS64.RED.A1T0 RZ, [UR8], RZ ;  /* 0x000000ffffff79a7 */ /* 0x000fe20008100408 */
[----:B------:R-:W-:Y:S05]  /*1200*/  @P1 BRA `(.L_x_18) ;  /* 0x0000000000041947 */ /* 0x000fea0003800000 */
[----:B------:R-:W-:Y:S01]  /*1210*/  BPT.TRAP 0x1 ;  /* 0x000000040000795c */ /* 0x000fe20000300000 */
.L_x_18:
[----:B------:R-:W-:Y:S01]  /*1220*/  UIADD3 UR4, UR4, 0x1, URZ ;  /* 0x0000000104047890 */ /* 0x000fe2000fffe03f */
[C---:B------:R-:W-:Y:S01]  /*1230*/  ISETP.GT.AND P1, PT, R4.reuse, 0x1, PT ;  /* 0x000000010400780c */ /* 0x040fe20003f24270 */
[----:B------:R-:W-:Y:S01]  /*1240*/  UIADD3 UR5, UR5, 0x1, URZ ;  /* 0x0000000105057890 */ /* 0x000fe2000fffe03f */
[----:B------:R-:W-:Y:S01]  /*1250*/  VIADD R4, R4, 0xffffffff ;  /* 0xffffffff04047836 */ /* 0x000fe20000000000 */
[----:B------:R-:W-:Y:S02]  /*1260*/  UISETP.NE.AND UP0, UPT, UR4, 0x9, UPT ;  /* 0x000000090400788c */ /* 0x000fe4000bf05270 */
[----:B------:R-:W-:Y:S02]  /*1270*/  UISETP.NE.AND UP1, UPT, UR5, 0x9, UPT ;  /* 0x000000090500788c */ /* 0x000fe4000bf25270 */
[----:B------:R-:W-:Y:S02]  /*1280*/  USEL UR8, URZ, 0x1, UP0 ;  /* 0x000000013f087887 */ /* 0x000fe40008000000 */
[----:B------:R-:W-:-:S02]  /*1290*/  USEL UR4, UR4, URZ, UP0 ;  /* 0x0000003f04047287 */ /* 0x000fc40008000000 */
[----:B------:R-:W-:Y:S02]  /*12a0*/  USEL UR5, UR5, URZ, UP1 ;  /* 0x0000003f05057287 */ /* 0x000fe40008800000 */
[----:B------:R-:W-:Y:S01]  /*12b0*/  UPLOP3.LUT UP0, UPT, UPT, UPT, UPT, 0x80, 0x0 ;  /* 0x000000000000789c */ /* 0x000fe20003f0f070 */
[----:B------:R-:W-:Y:S01]  /*12c0*/  LOP3.LUT R7, R7, UR8, RZ, 0x3c, !PT ;  /* 0x0000000807077c12 */ /* 0x000fe2000f8e3cff */
[----:B------:R-:W-:Y:S09]  /*12d0*/  @P1 BRA `(.L_x_19) ;  /* 0xfffffff800e41947 */ /* 0x000ff2000383ffff */
.L_x_14:
[----:B------:R-:W-:Y:S02]  /*12e0*/  WARPGROUP.DEPBAR.LE gsb0, 0x0 ;  /* 0x00008000000079c5 */ /* 0x000fe40000010000 */
[----:B------:R-:W-:Y:S05]  /*12f0*/  @!P0 BRA `(.L_x_20) ;  /* 0x0000000000448947 */ /* 0x000fea0003800000 */
[----:B------:R-:W-:-:S04]  /*1300*/  LOP3.LUT R4, R2, 0x1, RZ, 0xfc, !PT ;  /* 0x0000000102047812 */ /* 0x000fc800078efcff */
[----:B------:R-:W-:-:S13]  /*1310*/  ISETP.NE.AND P0, PT, R4, 0x3, PT ;  /* 0x000000030400780c */ /* 0x000fda0003f05270 */
[----:B------:R-:W-:Y:S05]  /*1320*/  @!P0 BRA `(.L_x_21) ;  /* 0x0000000000048947 */ /* 0x000fea0003800000 */
[----:B------:R-:W-:Y:S01]  /*1330*/  BPT.TRAP 0x1 ;  /* 0x000000040000795c */ /* 0x000fe20000300000 */
.L_x_21:
[----:B0-----:R-:W0:Y:S01]  /*1340*/  S2R R6, SR_CgaCtaId ;  /* 0x0000000000067919 */ /* 0x001e220000008800 */
[----:B------:R-:W-:Y:S01]  /*1350*/  IMAD.WIDE.U32 R4, R3, 0x38e38e39, RZ ;  /* 0x38e38e3903047825 */ /* 0x000fe200078e00ff */
[----:B------:R-:W-:-:S04]  /*1360*/  ISETP.GT.U32.AND P0, PT, R2, 0x1, PT ;  /* 0x000000010200780c */ /* 0x000fc80003f04070 */
[----:B------:R-:W-:Y:S02]  /*1370*/  SHF.R.U32.HI R4, RZ, 0x1, R5 ;  /* 0x00000001ff047819 */ /* 0x000fe40000011605 */
[----:B------:R-:W-:-:S03]  /*1380*/  MOV R5, 0x400 ;  /* 0x0000040000057802 */ /* 0x000fc60000000f00 */
[----:B------:R-:W-:Y:S01]  /*1390*/  IMAD R3, R4, -0x9, R3 ;  /* 0xfffffff704037824 */ /* 0x000fe200078e0203 */
[----:B0-----:R-:W-:-:S05]  /*13a0*/  LEA R6, R6, R5, 0x18 ;  /* 0x0000000506067211 */ /* 0x001fca00078ec0ff */
[----:B------:R-:W-:-:S04]  /*13b0*/  IMAD R3, R3, 0x8, R6 ;  /* 0x0000000803037824 */ /* 0x000fc800078e0206 */
[----:B------:R-:W-:-:S05]  /*13c0*/  VIADD R3, R3, 0x36048 ;  /* 0x0003604803037836 */ /* 0x000fca0000000000 */
[----:B------:R-:W-:-:S04]  /*13d0*/  PRMT R3, RZ, 0x654, R3 ;  /* 0x00000654ff037816 */ /* 0x000fc80000000003 */
[----:B------:R1:W-:Y:S01]  /*13e0*/  SYNCS.ARRIVE.TRANS64.RED.A1T0 RZ, [R3+URZ], RZ ;  /* 0x000000ff03ff79a7 */ /* 0x0003e2000810043f */
[----:B------:R-:W-:Y:S05]  /*13f0*/  @P0 BRA `(.L_x_20) ;  /* 0x0000000000040947 */ /* 0x000fea0003800000 */
[----:B------:R-:W-:Y:S01]  /*1400*/  BPT.TRAP 0x1 ;  /* 0x000000040000795c */ /* 0x000fe20000300000 */
.L_x_20:
[----:B-1----:R-:W1:Y:S01]  /*1410*/  S2R R3, SR_TID.X ;  /* 0x0000000000037919 */ /* 0x002e620000002100 */
[----:B------:R-:W-:Y:S01]  /*1420*/  ULDC.64 UR4, c[0x0][0x280] ;  /* 0x0000a00000047ab9 */ /* 0x000fe20000000a00 */
[----:B0-----:R-:W0:Y:S01]  /*1430*/  S2R R5, SR_CTAID.Y ;  /* 0x0000000000057919 */ /* 0x001e220000002600 */
[----:B------:R-:W2:Y:S01]  /*1440*/  S2R R13, SR_CTAID.X ;  /* 0x00000000000d7919 */ /* 0x000ea20000002500 */
[----:B-1----:R-:W-:-:S04]  /*1450*/  SHF.R.S32.HI R2, RZ, 0x1f, R3 ;  /* 0x0000001fff027819 */ /* 0x002fc80000011403 */
[----:B------:R-:W-:Y:S01]  /*1460*/  LEA.HI R2, R2, R3, RZ, 0x7 ;  /* 0x0000000302027211 */ /* 0x000fe200078f38ff */
[----:B0-----:R-:W-:-:S03]  /*1470*/  IMAD.SHL.U32 R5, R5, 0x40, RZ ;  /* 0x0000004005057824 */ /* 0x001fc600078e00ff */
[----:B------:R-:W-:Y:S01]  /*1480*/  LOP3.LUT R2, R2, 0xffffff80, RZ, 0xc0, !PT ;  /* 0xffffff8002027812 */ /* 0x000fe200078ec0ff */
[----:B--2---:R-:W-:Y:S01]  /*1490*/  IMAD.SHL.U32 R8, R13, 0x80, RZ ;  /* 0x000000800d087824 */ /* 0x004fe200078e00ff */
[----:B------:R-:W-:-:S03]  /*14a0*/  ISETP.GE.AND P0, PT, R5, UR5, PT ;  /* 0x0000000505007c0c */ /* 0x000fc6000bf06270 */
[----:B------:R-:W-:Y:S01]  /*14b0*/  IMAD.IADD R4, R3, 0x1, -R2 ;  /* 0x0000000103047824 */ /* 0x000fe200078e0a02 */
[----:B------:R-:W-:-:S04]  /*14c0*/  ISETP.GE.OR P0, PT, R8, UR4, P0 ;  /* 0x0000000408007c0c */ /* 0x000fc80008706670 */
[----:B------:R-:W-:-:S04]  /*14d0*/  SHF.R.S32.HI R7, RZ, 0x1f, R4 ;  /* 0x0000001fff077819 */ /* 0x000fc80000011404 */
[----:B------:R-:W-:-:S04]  /*14e0*/  LEA.HI R2, R7, R4, RZ, 0x2 ;  /* 0x0000000407027211 */ /* 0x000fc800078f10ff */
[--C-:B------:R-:W-:Y:S02]  /*14f0*/  SHF.R.S32.HI R16, RZ, 0x2, R2.reuse ;  /* 0x00000002ff107819 */ /* 0x100fe40000011402 */
[----:B------:R-:W-:-:S04]  /*1500*/  SHF.R.S32.HI R3, RZ, 0x1f, R2 ;  /* 0x0000001fff037819 */ /* 0x000fc80000011402 */
[----:B------:R-:W-:-:S04]  /*1510*/  LEA.HI R3, R3, R16, RZ, 0x3 ;  /* 0x0000001003037211 */ /* 0x000fc800078f18ff */
[----:B------:R-:W-:Y:S01]  /*1520*/  LOP3.LUT R17, R3, 0xfffffff8, RZ, 0xc0, !PT ;  /* 0xfffffff803117812 */ /* 0x000fe200078ec0ff */
[----:B------:R-:W-:Y:S06]  /*1530*/  @P0 EXIT ;  /* 0x000000000000094d */ /* 0x000fec0003800000 */
[----:B------:R-:W-:Y:S01]  /*1540*/  LOP3.LUT R9, R2, 0x7ffffffc, RZ, 0xc0, !PT ;  /* 0x7ffffffc02097812 */ /* 0x000fe200078ec0ff */
[----:B------:R-:W-:Y:S01]  /*1550*/  IMAD.IADD R16, R16, 0x1, -R17 ;  /* 0x0000000110107824 */ /* 0x000fe200078e0a11 */
[----:B------:R-:W0:Y:S01]  /*1560*/  LDC.64 R2, c[0x0][0x658] ;  /* 0x00019600ff027b82 */ /* 0x000e220000000a00 */
[----:B------:R-:W-:Y:S02]  /*1570*/  LEA.HI R7, R7, R4, RZ, 0x5 ;  /* 0x0000000407077211 */ /* 0x000fe400078f28ff */
[----:B------:R-:W-:Y:S01]  /*1580*/  IMAD.IADD R9, R4, 0x1, -R9 ;  /* 0x0000000104097824 */ /* 0x000fe200078e0a09 */
[--C-:B------:R-:W-:Y:S02]  /*1590*/  SHF.R.S32.HI R17, RZ, 0x1f, R16.reuse ;  /* 0x0000001fff117819 */ /* 0x100fe40000011410 */
[----:B------:R-:W-:Y:S01]  /*15a0*/  SHF.R.S32.HI R11, RZ, 0x5, R7 ;  /* 0x00000005ff0b7819 */ /* 0x000fe20000011407 */
[----:B------:R-:W-:Y:S01]  /*15b0*/  IMAD.SHL.U32 R4, R9, 0x2, RZ ;  /* 0x0000000209047824 */ /* 0x000fe200078e00ff */
[----:B---3-5:R-:W-:Y:S01]  /*15c0*/  FSETP.NEU.AND P1, PT, R14, RZ, PT ;  /* 0x000000ff0e00720b */ /* 0x028fe20003f2d000 */
[----:B------:R-:W-:-:S03]  /*15d0*/  IMAD.WIDE R6, R13, 0x80, R16 ;  /* 0x000000800d067825 */ /* 0x000fc600078e0210 */
[----:B------:R-:W-:Y:S01]  /*15e0*/  SHF.R.S32.HI R10, RZ, 0x1f, R4 ;  /* 0x0000001fff0a7819 */ /* 0x000fe20000011404 */
[----:B------:R-:W-:Y:S01]  /*15f0*/  IMAD R13, R11, -0x10, -R8 ;  /* 0xfffffff00b0d7824 */ /* 0x000fe200078e0a08 */
[----:B------:R-:W-:Y:S01]  /*1600*/  IADD3 R8, P0, R5, R4, RZ ;  /* 0x0000000405087210 */ /* 0x000fe20007f1e0ff */
[----:B------:R-:W-:Y:S01]  /*1610*/  IMAD.WIDE R6, R11, 0x10, R6 ;  /* 0x000000100b067825 */ /* 0x000fe200078e0206 */
[----:B----4-:R-:W-:Y:S02]  /*1620*/  IADD3 R15, -R4, UR5, -R5 ;  /* 0x00000005040f7c10 */ /* 0x010fe4000fffe905 */
[----:B------:R-:W-:Y:S02]  /*1630*/  LEA.HI.X.SX32 R9, R5, R10, 0x1, P0 ;  /* 0x0000000a05097211 */ /* 0x000fe400000f0eff */
[----:B------:R-:W-:Y:S02]  /*1640*/  IADD3 R16, R13, UR4, -R16 ;  /* 0x000000040d107c10 */ /* 0x000fe4000fffe810 */
[----:B------:R-:W-:Y:S01]  /*1650*/  ISETP.GT.AND P4, PT, R15, RZ, PT ;  /* 0x000000ff0f00720c */ /* 0x000fe20003f84270 */
[-C--:B0-----:R-:W-:Y:S01]  /*1660*/  IMAD R4, R7, R2.reuse, RZ ;  /* 0x0000000207047224 */ /* 0x081fe200078e02ff */
[----:B------:R-:W-:Y:S01]  /*1670*/  SHF.L.U64.HI R19, R2, 0x3, R3 ;  /* 0x0000000302137819 */ /* 0x000fe20000010203 */
[----:B------:R-:W-:Y:S01]  /*1680*/  IMAD.WIDE.U32 R10, R6, R2, R8 ;  /* 0x00000002060a7225 */ /* 0x000fe200078e0008 */
[----:B------:R-:W-:-:S02]  /*1690*/  P2R R5, PR, RZ, 0x10 ;  /* 0x00000010ff057803 */ /* 0x000fc40000000000 */
[----:B------:R-:W-:Y:S01]  /*16a0*/  ISETP.GT.AND P0, PT, R16, RZ, P4 ;  /* 0x000000ff1000720c */ /* 0x000fe20002704270 */
[----:B------:R-:W-:Y:S01]  /*16b0*/  IMAD R13, R6, R3, R4 ;  /* 0x00000003060d7224 */ /* 0x000fe200078e0204 */
[C---:B------:R-:W-:Y:S01]  /*16c0*/  SHF.L.U64.HI R18, R2.reuse, 0x6, R3 ;  /* 0x0000000602127819 */ /* 0x040fe20000010203 */
[C---:B------:R-:W-:Y:S02]  /*16d0*/  IMAD.SHL.U32 R20, R2.reuse, 0x8, RZ ;  /* 0x0000000802147824 */ /* 0x040fe400078e00ff */
[----:B------:R-:W-:Y:S02]  /*16e0*/  IMAD.SHL.U32 R17, R2, 0x40, RZ ;  /* 0x0000004002117824 */ /* 0x000fe400078e00ff */
[----:B------:R-:W-:Y:S01]  /*16f0*/  IMAD.IADD R13, R11, 0x1, R13 ;  /* 0x000000010b0d7824 */ /* 0x000fe200078e020d */
[----:B------:R-:W-:Y:S06]  /*1700*/  @!P1 BRA `(.L_x_22) ;  /* 0x00000030008c9947 */ /* 0x000fec0003800000 */
[----:B------:R-:W-:Y:S01]  /*1710*/  ULDC.64 UR6, c[0x0][0x630] ;  /* 0x00018c0000067ab9 */ /* 0x000fe20000000a00 */
[----:B------:R-:W-:Y:S01]  /*1720*/  ULDC.64 UR8, c[0x0][0x628] ;  /* 0x00018a0000087ab9 */ /* 0x000fe20000000a00 */
[----:B------:R-:W-:Y:S01]  /*1730*/  IMAD R21, R7, UR6, RZ ;  /* 0x0000000607157c24 */ /* 0x000fe2000f8e02ff */
[----:B------:R-:W-:Y:S01]  /*1740*/  ULDC.64 UR4, c[0x0][0x650] ;  /* 0x0001940000047ab9 */ /* 0x000fe20000000a00 */
[----:B------:R-:W-:-:S04]  /*1750*/  IMAD.WIDE.U32 R2, R6, UR6, R8 ;  /* 0x0000000606027c25 */ /* 0x000fc8000f8e0008 */
[----:B------:R-:W-:Y:S01]  /*1760*/  IMAD R21, R6, UR7, R21 ;  /* 0x0000000706157c24 */ /* 0x000fe2000f8e0215 */
[----:B------:R-:W-:-:S03]  /*1770*/  LEA R4, P1, R2, UR8, 0x1 ;  /* 0x0000000802047c11 */ /* 0x000fc6000f8208ff */
[----:B------:R-:W-:-:S05]  /*1780*/  IMAD.IADD R3, R3, 0x1, R21 ;  /* 0x0000000103037824 */ /* 0x000fca00078e0215 */
[----:B------:R-:W-:-:S05]  /*1790*/  LEA.HI.X R5, R2, UR9, R3, 0x1, P1 ;  /* 0x0000000902057c11 */ /* 0x000fca00088f0c03 */
[----:B------:R-:W2:Y:S01]  /*17a0*/  @P0 LDG.E.LTC128B.U16 R22, desc[UR12][R4.64] ;  /* 0x0000000c04160981 */ /* 0x000ea2000c1e1520 */
[----:B------:R-:W-:Y:S01]  /*17b0*/  ISETP.GT.AND P3, PT, R15, 0x1, PT ;  /* 0x000000010f00780c */ /* 0x000fe20003f64270 */
[----:B------:R-:W-:Y:S01]  /*17c0*/  BSSY B0, `(.L_x_23) ;  /* 0x000000c000007945 */ /* 0x000fe20003800000 */
[----:B------:R-:W-:Y:S02]  /*17d0*/  LEA R2, P2, R10, UR4, 0x1 ;  /* 0x000000040a027c11 */ /* 0x000fe4000f8408ff */
[----:B------:R-:W-:Y:S01]  /*17e0*/  ISETP.GT.AND P1, PT, R16, RZ, P3 ;  /* 0x000000ff1000720c */ /* 0x000fe20001f24270 */
[----:B--2---:R-:W-:-:S04]  /*17f0*/  IMAD.U32 R3, R22, 0x10000, RZ ;  /* 0x0001000016037824 */ /* 0x004fc800078e00ff */
[----:B------:R-:W-:-:S04]  /*1800*/  FMUL R3, R3, R14 ;  /* 0x0000000e03037220 */ /* 0x000fc80000400000 */
[----:B------:R-:W-:-:S05]  /*1810*/  FFMA R3, R56, R0, R3 ;  /* 0x0000000038037223 */ /* 0x000fca0000000003 */
[----:B------:R-:W-:Y:S02]  /*1820*/  F2FP.BF16.F32.PACK_AB R11, RZ, R3 ;  /* 0x00000003ff0b723e */ /* 0x000fe400000010ff */
[----:B------:R-:W-:Y:S02]  /*1830*/  P2R R3, PR, RZ, 0x8 ;  /* 0x00000008ff037803 */ /* 0x000fe40000000000 */
[----:B------:R-:W-:-:S05]  /*1840*/  LEA.HI.X R3, R10, UR5, R13, 0x1, P2 ;  /* 0x000000050a037c11 */ /* 0x000fca00090f0c0d */
[----:B------:R0:W-:Y:S01]  /*1850*/  @P0 STG.E.U16 desc[UR12][R2.64], R11 ;  /* 0x0000000b02000986 */ /* 0x0001e2000c10150c */
[----:B------:R-:W-:Y:S05]  /*1860*/  @!P1 BRA `(.L_x_24) ;  /* 0x0000000000049947 */ /* 0x000fea0003800000 */
[----:B------:R1:W5:Y:S02]  /*1870*/  LDG.E.LTC128B.U16 R22, desc[UR12][R4.64+0x2] ;  /* 0x0000020c04167981 */ /* 0x000364000c1e1520 */
.L_x_24:
[----:B------:R-:W-:Y:S05]  /*1880*/  BSYNC B0 ;  /* 0x0000000000007941 */ /* 0x000fea0003800000 */
.L_x_23:
[----:B------:R-:W-:Y:S01]  /*1890*/  USHF.L.U32 UR4, UR6, 0x3, URZ ;  /* 0x0000000306047899 */ /* 0x000fe2000800063f */
[----:B-----5:R-:W-:Y:S01]  /*18a0*/  IMAD.U32 R13, R22, 0x10000, RZ ;  /* 0x00010000160d7824 */ /* 0x020fe200078e00ff */
[----:B------:R-:W-:Y:S01]  /*18b0*/  USHF.L.U64.HI UR5, UR6, 0x3, UR7 ;  /* 0x0000000306057899 */ /* 0x000fe20008010207 */
[----:B------:R-:W-:Y:S02]  /*18c0*/  ISETP.GT.AND P0, PT, R16, 0x8, P4 ;  /* 0x000000081000780c */ /* 0x000fe40002704270 */
[----:B------:R-:W-:Y:S01]  /*18d0*/  FMUL R56, R13, R14 ;  /* 0x0000000e0d387220 */ /* 0x000fe20000400000 */
[----:B------:R-:W-:Y:S02]  /*18e0*/  IMAD.U32 R10, RZ, RZ, UR4 ;  /* 0x00000004ff0a7e24 */ /* 0x000fe4000f8e00ff */
[----:B0-----:R-:W-:Y:S02]  /*18f0*/  IMAD.U32 R11, RZ, RZ, UR5 ;  /* 0x00000005ff0b7e24 */ /* 0x001fe4000f8e00ff */
[----:B------:R-:W-:Y:S01]  /*1900*/  FFMA R56, R57, R0, R56 ;  /* 0x0000000039387223 */ /* 0x000fe20000000038 */
[----:B------:R-:W-:-:S04]  /*1910*/  IMAD.WIDE.U32 R12, R6, UR6, R10 ;  /* 0x00000006060c7c25 */ /* 0x000fc8000f8e000a */
[----:B------:R-:W-:Y:S02]  /*1920*/  F2FP.BF16.F32.PACK_AB R57, RZ, R56 ;  /* 0x00000038ff39723e */ /* 0x000fe400000010ff */
[----:B------:R-:W-:-:S03]  /*1930*/  IADD3 R23, P2, R8, R12, RZ ;  /* 0x0000000c08177210 */ /* 0x000fc60007f5e0ff */
[----:B------:R0:W-:Y:S01]  /*1940*/  @P1 STG.E.U16 desc[UR12][R2.64+0x2], R57 ;  /* 0x0000023902001986 */ /* 0x0001e2000c10150c */
[----:B------:R-:W-:Y:S02]  /*1950*/  IADD3.X R56, R9, R21, R13, P2, !PT ;  /* 0x0000001509387210 */ /* 0x000fe400017fe40d */
[----:B------:R-:W-:-:S04]  /*1960*/  LEA R12, P2, R23, UR8, 0x1 ;  /* 0x00000008170c7c11 */ /* 0x000fc8000f8408ff */
[----:B------:R-:W-:-:S05]  /*1970*/  LEA.HI.X R13, R23, UR9, R56, 0x1, P2 ;  /* 0x00000009170d7c11 */ /* 0x000fca00090f0c38 */
[----:B------:R-:W2:Y:S01]  /*1980*/  @P0 LDG.E.LTC128B.U16 R22, desc[UR12][R12.64] ;  /* 0x0000000c0c160981 */ /* 0x000ea2000c1e1520 */
[C---:B------:R-:W-:Y:S01]  /*1990*/  IMAD.SHL.U32 R23, R20.reuse, 0x2, RZ ;  /* 0x0000000214177824 */ /* 0x040fe200078e00ff */
[----:B------:R-:W-:Y:S01]  /*19a0*/  SHF.L.U64.HI R19, R20, 0x1, R19 ;  /* 0x0000000114137819 */ /* 0x000fe20000010213 */
[----:B------:R-:W-:Y:S01]  /*19b0*/  BSSY B0, `(.L_x_25) ;  /* 0x000000b000007945 */ /* 0x000fe20003800000 */
[----:B------:R-:W-:Y:S02]  /*19c0*/  ISETP.GT.AND P1, PT, R16, 0x8, P3 ;  /* 0x000000081000780c */ /* 0x000fe40001f24270 */
[----:B------:R-:W-:Y:S01]  /*19d0*/  IADD3 R20, P2, R23, R2, RZ ;  /* 0x0000000217147210 */ /* 0x000fe20007f5e0ff */
[----:B--2---:R-:W-:-:S04]  /*19e0*/  IMAD.U32 R21, R22, 0x10000, RZ ;  /* 0x0001000016157824 */ /* 0x004fc800078e00ff */
[----:B------:R-:W-:-:S04]  /*19f0*/  FMUL R21, R21, R14 ;  /* 0x0000000e15157220 */ /* 0x000fc80000400000 */
[----:B------:R-:W-:-:S05]  /*1a00*/  FFMA R21, R58, R0, R21 ;  /* 0x000000003a157223 */ /* 0x000fca0000000015 */
[----:B------:R-:W-:Y:S01]  /*1a10*/  F2FP.BF16.F32.PACK_AB R56, RZ, R21 ;  /* 0x00000015ff38723e */ /* 0x000fe200000010ff */
[----:B------:R-:W-:-:S05]  /*1a20*/  IMAD.X R21, R19, 0x1, R3, P2 ;  /* 0x0000000113157824 */ /* 0x000fca00010e0603 */
[----:B------:R0:W-:Y:S01]  /*1a30*/  @P0 STG.E.U16 desc[UR12][R20.64], R56 ;  /* 0x0000003814000986 */ /* 0x0001e2000c10150c */
[----:B------:R-:W-:Y:S05]  /*1a40*/  @!P1 BRA `(.L_x_26) ;  /* 0x0000000000049947 */ /* 0x000fea0003800000 */
[----:B------:R2:W5:Y:S02]  /*1a50*/  LDG.E.LTC128B.U16 R22, desc[UR12][R12.64+0x2] ;  /* 0x0000020c0c167981 */ /* 0x000564000c1e1520 */
.L_x_26:
[----:B------:R-:W-:Y:S05]  /*1a60*/  BSYNC B0 ;  /* 0x0000000000007941 */ /* 0x000fea0003800000 */
.L_x_25:
[----:B0----5:R-:W-:Y:S01]  /*1a70*/  IMAD.U32 R57, R22, 0x10000, RZ ;  /* 0x0001000016397824 */ /* 0x021fe200078e00ff */
[----:B------:R-:W-:Y:S01]  /*1a80*/  ISETP.GT.AND P3, PT, R15, 0x8, PT ;  /* 0x000000080f00780c */ /* 0x000fe20003f64270 */
[----:B------:R-:W-:Y:S02]  /*1a90*/  BSSY B0, `(.L_x_27) ;  /* 0x0000009000007945 */ /* 0x000fe40003800000 */
[----:B------:R-:W-:Y:S01]  /*1aa0*/  FMUL R56, R57, R14 ;  /* 0x0000000e39387220 */ /* 0x000fe20000400000 */
[----:B------:R-:W-:Y:S02]  /*1ab0*/  ISETP.GT.AND P0, PT, R16, RZ, P3 ;  /* 0x000000ff1000720c */ /* 0x000fe40001f04270 */
[----:B------:R-:W-:Y:S01]  /*1ac0*/  P2R R57, PR, RZ, 0x8 ;  /* 0x00000008ff397803 */ /* 0x000fe20000000000 */
[----:B------:R-:W-:-:S05]  /*1ad0*/  FFMA R56, R59, R0, R56 ;  /* 0x000000003b387223 */ /* 0x000fca0000000038 */
[----:B------:R-:W-:-:S05]  /*1ae0*/  F2FP.BF16.F32.PACK_AB R56, RZ, R56 ;  /* 0x00000038ff38723e */ /* 0x000fca00000010ff */
[----:B------:R0:W-:Y:S01]  /*1af0*/  @P1 STG.E.U16 desc[UR12][R20.64+0x2], R56 ;  /* 0x0000023814001986 */ /* 0x0001e2000c10150c */
[----:B------:R-:W-:Y:S05]  /*1b00*/  @!P0 BRA `(.L_x_28) ;  /* 0x0000000000048947 */ /* 0x000fea0003800000 */
[----:B------:R3:W5:Y:S02]  /*1b10*/  LDG.E.LTC128B.U16 R22, desc[UR12][R4.64+0x10] ;  /* 0x0000100c04167981 */ /* 0x000764000c1e1520 */
.L_x_28:
[----:B------:R-:W-:Y:S05]  /*1b20*/  BSYNC B0 ;  /* 0x0000000000007941 */ /* 0x000fea0003800000 */
.L_x_27:
[----:B-----5:R-:W-:Y:S01]  /*1b30*/  IMAD.U32 R57, R22, 0x10000, RZ ;  /* 0x0001000016397824 */ /* 0x020fe200078e00ff */
[----:B------:R-:W-:Y:S01]  /*1b40*/  ISETP.GT.AND P2, PT, R15, 0x9, PT ;  /* 0x000000090f00780c */ /* 0x000fe20003f44270 */
[----:B------:R-:W-:Y:S02]  /*1b50*/  BSSY B0, `(.L_x_29) ;  /* 0x0000009000007945 */ /* 0x000fe40003800000 */
[----:B------:R-:W-:Y:S01]  /*1b60*/  FMUL R57, R57, R14 ;  /* 0x0000000e39397220 */ /* 0x000fe20000400000 */
[----:B------:R-:W-:Y:S02]  /*1b70*/  ISETP.GT.AND P1, PT, R16, RZ, P2 ;  /* 0x000000ff1000720c */ /* 0x000fe40001724270 */
[----:B0-----:R-:W-:Y:S01]  /*1b80*/  P2R R56, PR, RZ, 0x4 ;  /* 0x00000004ff387803 */ /* 0x001fe20000000000 */
[----:B------:R-:W-:-:S05]  /*1b90*/  FFMA R57, R60, R0, R57 ;  /* 0x000000003c397223 */ /* 0x000fca0000000039 */
[----:B------:R-:W-:-:S05]  /*1ba0*/  F2FP.BF16.F32.PACK_AB R57, RZ, R57 ;  /* 0x00000039ff39723e */ /* 0x000fca00000010ff */
[----:B------:R0:W-:Y:S01]  /*1bb0*/  @P0 STG.E.U16 desc[UR12][R2.64+0x10], R57 ;  /* 0x0000103902000986 */ /* 0x0001e2000c10150c */
[----:B------:R-:W-:Y:S05]  /*1bc0*/  @!P1 BRA `(.L_x_30) ;  /* 0x0000000000049947 */ /* 0x000fea0003800000 */
[----:B------:R4:W5:Y:S02]  /*1bd0*/  LDG.E.LTC128B.U16 R22, desc[UR12][R4.64+0x12] ;  /* 0x0000120c04167981 */ /* 0x000964000c1e1520 */
.L_x_30:
[----:B------:R-:W-:Y:S05]  /*1be0*/  BSYNC B0 ;  /* 0x0000000000007941 */ /* 0x000fea0003800000 */
.L_x_29:
[----:B0----5:R-:W-:Y:S01]  /*1bf0*/  IMAD.U32 R57, R22, 0x10000, RZ ;  /* 0x0001000016397824 */ /* 0x021fe200078e00ff */
[----:B------:R-:W-:Y:S01]  /*1c00*/  ISETP.GT.AND P0, PT, R16, 0x8, P3 ;  /* 0x000000081000780c */ /* 0x000fe20001f04270 */
[----:B------:R-:W-:Y:S02]  /*1c10*/  BSSY B0, `(.L_x_31) ;  /* 0x0000007000007945 */ /* 0x000fe40003800000 */
[----:B------:R-:W-:-:S04]  /*1c20*/  FMUL R56, R57, R14 ;  /* 0x0000000e39387220 */ /* 0x000fc80000400000 */
[----:B------:R-:W-:-:S05]  /*1c30*/  FFMA R56, R61, R0, R56 ;  /* 0x000000003d387223 */ /* 0x000fca0000000038 */
[----:B------:R-:W-:-:S05]  /*1c40*/  F2FP.BF16.F32.PACK_AB R56, RZ, R56 ;  /* 0x00000038ff38723e */ /* 0x000fca00000010ff */
[----:B------:R0:W-:Y:S01]  /*1c50*/  @P1 STG.E.U16 desc[UR12][R2.64+0x12], R56 ;  /* 0x0000123802001986 */ /* 0x0001e2000c10150c */
[----:B------:R-:W-:Y:S05]  /*1c60*/  @!P0 BRA `(.L_x_32) ;  /* 0x0000000000048947 */ /* 0x000fea0003800000 */
[----:B------:R0:W5:Y:S02]  /*1c70*/  LDG.E.LTC128B.U16 R22, desc[UR12][R12.64+0x10] ;  /* 0x0000100c0c167981 */ /* 0x000164000c1e1520 */
.L_x_32:
[----:B------:R-:W-:Y:S05]  /*1c80*/  BSYNC B0 ;  /* 0x0000000000007941 */ /* 0x000fea0003800000 */
.L_x_31:
[----:B-----5:R-:W-:Y:S01]  /*1c90*/  IMAD.U32 R57, R22, 0x10000, RZ ;  /* 0x0001000016397824 */ /* 0x020fe200078e00ff */
        /* <DEDUP_REMOVED lines=8> */
.L_x_34:
[----:B------:R-:W-:Y:S05]  /*1d20*/  BSYNC B0 ;  /* 0x0000000000007941 */ /* 0x000fea0003800000 */
.L_x_33:
[----:B-----5:R-:W-:Y:S01]  /*1d30*/  IMAD.U32 R59, R22, 0x10000, RZ ;  /* 0x00010000163b7824 */ /* 0x020fe200078e00ff */
[----:B------:R-:W-:Y:S01]  /*1d40*/  ISETP.GT.AND P3, PT, R15, 0x10, PT ;  /* 0x000000100f00780c */ /* 0x000fe20003f64270 */
[C---:B0-----:R-:W-:Y:S01]  /*1d50*/  IMAD.SHL.U32 R57, R17.reuse, 0x2, RZ ;  /* 0x0000000211397824 */ /* 0x041fe200078e00ff */
[----:B------:R-:W-:Y:S01]  /*1d60*/  SHF.L.U64.HI R17, R17, 0x1, R18 ;  /* 0x0000000111117819 */ /* 0x000fe20000010212 */
[----:B------:R-:W-:Y:S01]  /*1d70*/  FMUL R56, R59, R14 ;  /* 0x0000000e3b387220 */ /* 0x000fe20000400000 */
[----:B------:R-:W-:Y:S02]  /*1d80*/  BSSY B0, `(.L_x_35) ;  /* 0x000000a000007945 */ /* 0x000fe40003800000 */
[----:B------:R-:W-:Y:S01]  /*1d90*/  IADD3 R18, P0, P2, R57, R2, R23 ;  /* 0x0000000239127210 */ /* 0x000fe20007a1e017 */
[----:B------:R-:W-:Y:S01]  /*1da0*/  FFMA R56, R63, R0, R56 ;  /* 0x000000003f387223 */ /* 0x000fe20000000038 */
[----:B------:R-:W-:Y:S02]  /*1db0*/  P2R R23, PR, RZ, 0x8 ;  /* 0x00000008ff177803 */ /* 0x000fe40000000000 */
[----:B------:R-:W-:-:S02]  /*1dc0*/  IADD3.X R19, R17, R3, R19, P0, P2 ;  /* 0x0000000311137210 */ /* 0x000fc400007e4413 */
[----:B------:R-:W-:Y:S02]  /*1dd0*/  F2FP.BF16.F32.PACK_AB R56, RZ, R56 ;  /* 0x00000038ff38723e */ /* 0x000fe400000010ff */
[----:B------:R-:W-:-:S03]  /*1de0*/  ISETP.GT.AND P0, PT, R16, RZ, P3 ;  /* 0x000000ff1000720c */ /* 0x000fc60001f04270 */
[----:B------:R0:W-:Y:S10]  /*1df0*/  @P1 STG.E.U16 desc[UR12][R20.64+0x12], R56 ;  /* 0x0000123814001986 */ /* 0x0001f4000c10150c */
[----:B------:R-:W-:Y:S05]  /*1e00*/  @!P0 BRA `(.L_x_36) ;  /* 0x0000000000048947 */ /* 0x000fea0003800000 */
[----:B------:R0:W5:Y:S02]  /*1e10*/  LDG.E.LTC128B.U16 R22, desc[UR12][R4.64+0x20] ;  /* 0x0000200c04167981 */ /* 0x000164000c1e1520 */
.L_x_36:
[----:B------:R-:W-:Y:S05]  /*1e20*/  BSYNC B0 ;  /* 0x0000000000007941 */ /* 0x000fea0003800000 */
.L_x_35:
[----:B-----5:R-:W-:Y:S01]  /*1e30*/  IMAD.U32 R23, R22, 0x10000, RZ ;  /* 0x0001000016177824 */ /* 0x020fe200078e00ff */
[----:B------:R-:W-:Y:S01]  /*1e40*/  ISETP.GT.AND P1, PT, R15, 0x11, PT ;  /* 0x000000110f00780c */ /* 0x000fe20003f24270 */
[----:B------:R-:W-:Y:S02]  /*1e50*/  BSSY B0, `(.L_x_37) ;  /* 0x0000009000007945 */ /* 0x000fe40003800000 */
[----:B------:R-:W-:-:S04]  /*1e60*/  FMUL R23, R23, R14 ;  /* 0x0000000e17177220 */ /* 0x000fc80000400000 */
[----:B------:R-:W-:-:S05]  /*1e70*/  FFMA R23, R64, R0, R23 ;  /* 0x0000000040177223 */ /* 0x000fca0000000017 */
[----:B------:R-:W-:-:S05]  /*1e80*/  F2FP.BF16.F32.PACK_AB R23, RZ, R23 ;  /* 0x00000017ff17723e */ /* 0x000fca00000010ff */
[----:B------:R1:W-:Y:S01]  /*1e90*/  @P0 STG.E.U16 desc[UR12][R2.64+0x20], R23 ;  /* 0x0000201702000986 */ /* 0x0003e2000c10150c */
[----:B------:R-:W-:Y:S02]  /*1ea0*/  ISETP.GT.AND P0, PT, R16, RZ, P1 ;  /* 0x000000ff1000720c */ /* 0x000fe40000f04270 */
[----:B-1----:R-:W-:-:S11]  /*1eb0*/  P2R R23, PR, RZ, 0x2 ;  /* 0x00000002ff177803 */ /* 0x002fd60000000000 */
[----:B------:R-:W-:Y:S05]  /*1ec0*/  @!P0 BRA `(.L_x_38) ;  /* 0x0000000000048947 */ /* 0x000fea0003800000 */
[----:B------:R1:W5:Y:S02]  /*1ed0*/  LDG.E.LTC128B.U16 R22, desc[UR12][R4.64+0x22] ;  /* 0x0000220c04167981 */ /* 0x000364000c1e1520 */
.L_x_38:
[----:B------:R-:W-:Y:S05]  /*1ee0*/  BSYNC B0 ;  /* 0x0000000000007941 */ /* 0x000fea0003800000 */
.L_x_37:
[----:B-----5:R-:W-:Y:S01]  /*1ef0*/  IMAD.U32 R23, R22, 0x10000, RZ ;  /* 0x0001000016177824 */ /* 0x020fe200078e00ff */
[----:B------:R-:W-:Y:S03]  /*1f00*/  BSSY B0, `(.L_x_39) ;  /* 0x0000008000007945 */ /* 0x000fe60003800000 */
[----:B0-----:R-:W-:-:S04]  /*1f10*/  FMUL R56, R23, R14 ;  /* 0x0000000e17387220 */ /* 0x001fc80000400000 */
[----:B------:R-:W-:-:S05]  /*1f20*/  FFMA R56, R65, R0, R56 ;  /* 0x0000000041387223 */ /* 0x000fca0000000038 */
[----:B------:R-:W-:-:S05]  /*1f30*/  F2FP.BF16.F32.PACK_AB R56, RZ, R56 ;  /* 0x00000038ff38723e */ /* 0x000fca00000010ff */
[----:B------:R0:W-:Y:S01]  /*1f40*/  @P0 STG.E.U16 desc[UR12][R2.64+0x22], R56 ;  /* 0x0000223802000986 */ /* 0x0001e2000c10150c */
[----:B------:R-:W-:-:S13]  /*1f50*/  ISETP.GT.AND P0, PT, R16, 0x8, P3 ;  /* 0x000000081000780c */ /* 0x000fda0001f04270 */
[----:B0-----:R-:W-:Y:S05]  /*1f60*/  @!P0 BRA `(.L_x_40) ;  /* 0x0000000000048947 */ /* 0x001fea0003800000 */
[----:B------:R0:W5:Y:S02]  /*1f70*/  LDG.E.LTC128B.U16 R22, desc[UR12][R12.64+0x20] ;  /* 0x0000200c0c167981 */ /* 0x000164000c1e1520 */
.L_x_40:
[----:B------:R-:W-:Y:S05]  /*1f80*/  BSYNC B0 ;  /* 0x0000000000007941 */ /* 0x000fea0003800000 */
.L_x_39:
[C---:B-----5:R-:W-:Y:S01]  /*1f90*/  IMAD.U32 R23, R22.reuse, 0x10000, RZ ;  /* 0x0001000016177824 */ /* 0x060fe200078e00ff */
[----:B------:R-:W-:Y:S01]  /*1fa0*/  BSSY B0, `(.L_x_41) ;  /* 0x000000c000007945 */ /* 0x000fe20003800000 */
[----:B------:R-:W-:Y:S02]  /*1fb0*/  PRMT R56, R22, 0x7610, R56 ;  /* 0x0000761016387816 */ /* 0x000fe40000000038 */
[----:B------:R-:W-:-:S04]  /*1fc0*/  FMUL R23, R23, R14 ;  /* 0x0000000e17177220 */ /* 0x000fc80000400000 */
[----:B------:R-:W-:-:S05]  /*1fd0*/  FFMA R23, R66, R0, R23 ;  /* 0x0000000042177223 */ /* 0x000fca0000000017 */
[----:B------:R-:W-:-:S04]  /*1fe0*/  F2FP.BF16.F32.PACK_AB R23, RZ, R23 ;  /* 0x00000017ff17723e */ /* 0x000fc800000010ff */
[----:B------:R-:W-:-:S05]  /*1ff0*/  PRMT R58, R23, 0x7610, R58 ;  /* 0x00007610173a7816 */ /* 0x000fca000000003a */
[----:B------:R0:W-:Y:S01]  /*2000*/  @P0 STG.E.U16 desc[UR12][R20.64+0x20], R58 ;  /* 0x0000203a14000986 */ /* 0x0001e2000c10150c */
[----:B------:R-:W-:-:S05]  /*2010*/  IADD3 R59, P0, R6, 0x40, RZ ;  /* 0x00000040063b7810 */ /* 0x000fca0007f1e0ff */
[----:B------:R-:W-:Y:S01]  /*2020*/  IMAD.X R23, RZ, RZ, R7, P0 ;  /* 0x000000ffff177224 */ /* 0x000fe200000e0607 */
[----:B------:R-:W-:-:S13]  /*2030*/  ISETP.GT.AND P0, PT, R16, 0x8, P1 ;  /* 0x000000081000780c */ /* 0x000fda0000f04270 */
[----:B0-----:R-:W-:Y:S05]  /*2040*/  @!P0 BRA `(.L_x_42) ;  /* 0x0000000000048947 */ /* 0x001fea0003800000 */
[----:B------:R0:W5:Y:S02]  /*2050*/  LDG.E.LTC128B.U16 R56, desc[UR12][R12.64+0x22] ;  /* 0x0000220c0c387981 */ /* 0x000164000c1e1520 */
.L_x_42:
[----:B------:R-:W-:Y:S05]  /*2060*/  BSYNC B0 ;  /* 0x0000000000007941 */ /* 0x000fea0003800000 */
.L_x_41:
[----:B-----5:R-:W-:Y:S01]  /*2070*/  IMAD.U32 R7, R56, 0x10000, RZ ;  /* 0x0001000038077824 */ /* 0x020fe200078e00ff */
[----:B------:R-:W-:Y:S01]  /*2080*/  ISETP.GT.AND P2, PT, R15, 0x18, PT ;  /* 0x000000180f00780c */ /* 0x000fe20003f44270 */
[----:B------:R-:W-:Y:S01]  /*2090*/  IMAD.WIDE.U32 R10, R59, UR6, R10 ;  /* 0x000000063b0a7c25 */ /* 0x000fe2000f8e000a */
[----:B------:R-:W-:Y:S03]  /*20a0*/  BSSY B0, `(.L_x_43) ;  /* 0x0000014000007945 */ /* 0x000fe60003800000 */
[----:B------:R-:W-:-:S04]  /*20b0*/  FMUL R6, R7, R14 ;  /* 0x0000000e07067220 */ /* 0x000fc80000400000 */
[----:B------:R-:W-:-:S05]  /*20c0*/  FFMA R6, R67, R0, R6 ;  /* 0x0000000043067223 */ /* 0x000fca0000000006 */
[----:B------:R-:W-:Y:S01]  /*20d0*/  F2FP.BF16.F32.PACK_AB R7, RZ, R6 ;  /* 0x00000006ff07723e */ /* 0x000fe200000010ff */
[----:B------:R-:W-:Y:S02]  /*20e0*/  IMAD R6, R23, UR6, RZ ;  /* 0x0000000617067c24 */ /* 0x000fe4000f8e02ff */
[----:B------:R-:W-:Y:S01]  /*20f0*/  IMAD.WIDE.U32 R22, R59, UR6, R8 ;  /* 0x000000063b167c25 */ /* 0x000fe2000f8e0008 */
[----:B------:R-:W-:-:S03]  /*2100*/  PRMT R58, R7, 0x7610, R58 ;  /* 0x00007610073a7816 */ /* 0x000fc6000000003a */
[----:B------:R-:W-:Y:S02]  /*2110*/  IMAD R61, R59, UR7, R6 ;  /* 0x000000073b3d7c24 */ /* 0x000fe4000f8e0206 */
[----:B------:R0:W-:Y:S01]  /*2120*/  @P0 STG.E.U16 desc[UR12][R20.64+0x22], R58 ;  /* 0x0000223a14000986 */ /* 0x0001e2000c10150c */
[----:B------:R-:W-:Y:S01]  /*2130*/  LEA R6, P0, R22, UR8, 0x1 ;  /* 0x0000000816067c11 */ /* 0x000fe2000f8008ff */
[----:B------:R-:W-:-:S05]  /*2140*/  IMAD.IADD R7, R23, 0x1, R61 ;  /* 0x0000000117077824 */ /* 0x000fca00078e023d */
[----:B------:R-:W-:Y:S02]  /*2150*/  LEA.HI.X R7, R22, UR9, R7, 0x1, P0 ;  /* 0x0000000916077c11 */ /* 0x000fe400080f0c07 */
[----:B------:R-:W-:-:S04]  /*2160*/  IADD3 R10, P0, R8, R10, RZ ;  /* 0x0000000a080a7210 */ /* 0x000fc80007f1e0ff */
[----:B------:R-:W-:Y:S02]  /*2170*/  IADD3.X R9, R9, R61, R11, P0, !PT ;  /* 0x0000003d09097210 */ /* 0x000fe400007fe40b */
[----:B------:R-:W-:-:S04]  /*2180*/  LEA R8, P0, R10, UR8, 0x1 ;  /* 0x000000080a087c11 */ /* 0x000fc8000f8008ff */
[----:B------:R-:W-:Y:S02]  /*2190*/  LEA.HI.X R9, R10, UR9, R9, 0x1, P0 ;  /* 0x000000090a097c11 */ /* 0x000fe400080f0c09 */
[----:B------:R-:W-:Y:S02]  /*21a0*/  ISETP.GT.AND P0, PT, R16, RZ, P2 ;  /* 0x000000ff1000720c */ /* 0x000fe40001704270 */
[----:B------:R-:W-:-:S11]  /*21b0*/  P2R R10, PR, RZ, 0x4 ;  /* 0x00000004ff0a7803 */ /* 0x000fd60000000000 */
[----:B0-----:R-:W-:Y:S05]  /*21c0*/  @!P0 BRA `(.L_x_44) ;  /* 0x0000000000048947 */ /* 0x001fea0003800000 */
[----:B------:R0:W5:Y:S02]  /*21d0*/  LDG.E.LTC128B.U16 R56, desc[UR12][R4.64+0x30] ;  /* 0x0000300c04387981 */ /* 0x000164000c1e1520 */
.L_x_44:
[----:B------:R-:W-:Y:S05]  /*21e0*/  BSYNC B0 ;  /* 0x0000000000007941 */ /* 0x000fea0003800000 */
.L_x_43:
[----:B-----5:R-:W-:Y:S01]  /*21f0*/  IMAD.U32 R11, R56, 0x10000, RZ ;  /* 0x00010000380b7824 */ /* 0x020fe200078e00ff */
[----:B------:R-:W-:Y:S01]  /*2200*/  ISETP.GT.AND P1, PT, R15, 0x19, PT ;  /* 0x000000190f00780c */ /* 0x000fe20003f24270 */
[----:B------:R-:W-:Y:S02]  /*2210*/  BSSY B0, `(.L_x_45) ;  /* 0x0000009000007945 */ /* 0x000fe40003800000 */
[----:B------:R-:W-:Y:S01]  /*2220*/  FMUL R11, R11, R14 ;  /* 0x0000000e0b0b7220 */ /* 0x000fe20000400000 */
[----:B------:R-:W-:-:S03]  /*2230*/  P2R R10, PR, RZ, 0x2 ;  /* 0x00000002ff0a7803 */ /* 0x000fc60000000000 */
[----:B------:R-:W-:-:S05]  /*2240*/  FFMA R11, R68, R0, R11 ;  /* 0x00000000440b7223 */ /* 0x000fca000000000b */
[----:B------:R-:W-:-:S05]  /*2250*/  F2FP.BF16.F32.PACK_AB R11, RZ, R11 ;  /* 0x0000000bff0b723e */ /* 0x000fca00000010ff */
[----:B------:R0:W-:Y:S01]  /*2260*/  @P0 STG.E.U16 desc[UR12][R2.64+0x30], R11 ;  /* 0x0000300b02000986 */ /* 0x0001e2000c10150c */
[----:B------:R-:W-:-:S13]  /*2270*/  ISETP.GT.AND P0, PT, R16, RZ, P1 ;  /* 0x000000ff1000720c */ /* 0x000fda0000f04270 */
[----:B0-----:R-:W-:Y:S05]  /*2280*/  @!P0 BRA `(.L_x_46) ;  /* 0x0000000000048947 */ /* 0x001fea0003800000 */
[----:B------:R0:W5:Y:S02]  /*2290*/  LDG.E.LTC128B.U16 R56, desc[UR12][R4.64+0x32] ;  /* 0x0000320c04387981 */ /* 0x000164000c1e1520 */
.L_x_46:
[----:B------:R-:W-:Y:S05]  /*22a0*/  BSYNC B0 ;  /* 0x0000000000007941 */ /* 0x000fea0003800000 */
.L_x_45:
[----:B-----5:R-:W-:Y:S01]  /*22b0*/  IMAD.U32 R11, R56, 0x10000, RZ ;  /* 0x00010000380b7824 */ /* 0x020fe200078e00ff */
[----:B------:R-:W-:Y:S03]  /*22c0*/  BSSY B0, `(.L_x_47) ;  /* 0x0000008000007945 */ /* 0x000fe60003800000 */
[----:B------:R-:W-:-:S04]  /*22d0*/  FMUL R10, R11, R14 ;  /* 0x0000000e0b0a7220 */ /* 0x000fc80000400000 */
[----:B------:R-:W-:-:S05]  /*22e0*/  FFMA R10, R69, R0, R10 ;  /* 0x00000000450a7223 */ /* 0x000fca000000000a */
[----:B------:R-:W-:-:S05]  /*22f0*/  F2FP.BF16.F32.PACK_AB R10, RZ, R10 ;  /* 0x0000000aff0a723e */ /* 0x000fca00000010ff */
[----:B------:R0:W-:Y:S01]  /*2300*/  @P0 STG.E.U16 desc[UR12][R2.64+0x32], R10 ;  /* 0x0000320a02000986 */ /* 0x0001e2000c10150c */
[----:B------:R-:W-:-:S13]  /*2310*/  ISETP.GT.AND P0, PT, R16, 0x8, P2 ;  /* 0x000000081000780c */ /* 0x000fda0001704270 */
[----:B0-----:R-:W-:Y:S05]  /*2320*/  @!P0 BRA `(.L_x_48) ;  /* 0x0000000000048947 */ /* 0x001fea0003800000 */
[----:B------:R0:W5:Y:S02]  /*2330*/  LDG.E.LTC128B.U16 R56, desc[UR12][R12.64+0x30] ;  /* 0x0000300c0c387981 */ /* 0x000164000c1e1520 */
.L_x_48:
[----:B------:R-:W-:Y:S05]  /*2340*/  BSYNC B0 ;  /* 0x0000000000007941 */ /* 0x000fea0003800000 */
.L_x_47:
        /* <DEDUP_REMOVED lines=9> */
.L_x_50:
[----:B------:R-:W-:Y:S05]  /*23e0*/  BSYNC B0 ;  /* 0x0000000000007941 */ /* 0x000fea0003800000 */
.L_x_49:
        /* <DEDUP_REMOVED lines=11> */
.L_x_52:
[----:B------:R-:W-:Y:S05]  /*24a0*/  BSYNC B0 ;  /* 0x0000000000007941 */ /* 0x000fea0003800000 */
.L_x_51:
        /* <DEDUP_REMOVED lines=11> */
.L_x_54:
[----:B------:R-:W-:Y:S05]  /*2560*/  BSYNC B0 ;  /* 0x0000000000007941 */ /* 0x000fea0003800000 */
.L_x_53:
        /* <DEDUP_REMOVED lines=9> */
.L_x_56:
[----:B------:R-:W-:Y:S05]  /*2600*/  BSYNC B0 ;  /* 0x0000000000007941 */ /* 0x000fea0003800000 */
.L_x_55:
        /* <DEDUP_REMOVED lines=9> */
.L_x_58:
[----:B------:R-:W-:Y:S05]  /*26a0*/  BSYNC B0 ;  /* 0x0000000000007941 */ /* 0x000fea0003800000 */
.L_x_57:
        /* <DEDUP_REMOVED lines=11> */
.L_x_60:
[----:B------:R-:W-:Y:S05]  /*2760*/  BSYNC B0 ;  /* 0x0000000000007941 */ /* 0x000fea0003800000 */
.L_x_59:
[----:B-----5:R-:W-:Y:S01]  /*2770*/  IMAD.U32 R11, R56, 0x10000, RZ ;  /* 0x00010000380b7824 */ /* 0x020fe200078e00ff */
[----:B------:R-:W-:Y:S01]  /*2780*/  ISETP.GT.AND P4, PT, R15, 0x29, PT ;  /* 0x000000290f00780c */ /* 0x000fe20003f84270 */
[----:B------:R-:W-:Y:S02]  /*2790*/  BSSY B0, `(.L_x_61) ;  /* 0x0000008000007945 */ /* 0x000fe40003800000 */
[----:B------:R-:W-:-:S04]  /*27a0*/  FMUL R11, R11, R14 ;  /* 0x0000000e0b0b7220 */ /* 0x000fc80000400000 */
[----:B------:R-:W-:-:S05]  /*27b0*/  FFMA R11, R76, R0, R11 ;  /* 0x000000004c0b7223 */ /* 0x000fca000000000b */
[----:B------:R-:W-:-:S05]  /*27c0*/  F2FP.BF16.F32.PACK_AB R11, RZ, R11 ;  /* 0x0000000bff0b723e */ /* 0x000fca00000010ff */
[----:B------:R0:W-:Y:S01]  /*27d0*/  @P0 STG.E.U16 desc[UR12][R2.64+0x50], R11 ;  /* 0x0000500b02000986 */ /* 0x0001e2000c10150c */
[----:B------:R-:W-:-:S13]  /*27e0*/  ISETP.GT.AND P0, PT, R16, RZ, P4 ;  /* 0x000000ff1000720c */ /* 0x000fda0002704270 */
[----:B0-----:R-:W-:Y:S05]  /*27f0*/  @!P0 BRA `(.L_x_62) ;  /* 0x0000000000048947 */ /* 0x001fea0003800000 */
[----:B------:R0:W5:Y:S02]  /*2800*/  LDG.E.LTC128B.U16 R56, desc[UR12][R4.64+0x52] ;  /* 0x0000520c04387981 */ /* 0x000164000c1e1520 */
.L_x_62:
[----:B------:R-:W-:Y:S05]  /*2810*/  BSYNC B0 ;  /* 0x0000000000007941 */ /* 0x000fea0003800000 */
.L_x_61:
        /* <DEDUP_REMOVED lines=9> */
.L_x_64:
[----:B------:R-:W-:Y:S05]  /*28b0*/  BSYNC B0 ;  /* 0x0000000000007941 */ /* 0x000fea0003800000 */
.L_x_63:
        /* <DEDUP_REMOVED lines=9> */
.L_x_66:
[----:B------:R-:W-:Y:S05]  /*2950*/  BSYNC B0 ;  /* 0x0000000000007941 */ /* 0x000fea0003800000 */
.L_x_65:
        /* <DEDUP_REMOVED lines=10> */
.L_x_68:
[----:B------:R-:W-:Y:S05]  /*2a00*/  BSYNC B0 ;  /* 0x0000000000007941 */ /* 0x000fea0003800000 */
.L_x_67:
        /* <DEDUP_REMOVED lines=10> */
.L_x_70:
[----:B------:R-:W-:Y:S05]  /*2ab0*/  BSYNC B0 ;  /* 0x0000000000007941 */ /* 0x000fea0003800000 */
.L_x_69:
        /* <DEDUP_REMOVED lines=9> */
.L_x_72:
[----:B------:R-:W-:Y:S05]  /*2b50*/  BSYNC B0 ;  /* 0x0000000000007941 */ /* 0x000fea0003800000 */
.L_x_71:
        /* <DEDUP_REMOVED lines=9> */
.L_x_74:
[----:B------:R-:W-:Y:S05]  /*2bf0*/  BSYNC B0 ;  /* 0x0000000000007941 */ /* 0x000fea0003800000 */
.L_x_73:
        /* <DEDUP_REMOVED lines=10> */
.L_x_76:
[----:B------:R-:W-:Y:S05]  /*2ca0*/  BSYNC B0 ;  /* 0x0000000000007941 */ /* 0x000fea0003800000 */
.L_x_75:
[----:B-----5:R-:W-:Y:S01]  /*2cb0*/  IMAD.U32 R11, R56, 0x10000, RZ ;  /* 0x00010000380b7824 */ /* 0x020fe200078e00ff */
[----:B------:R-:W-:Y:S03]  /*2cc0*/  BSSY B0, `(.L_x_77) ;  /* 0x000000d000007945 */ /* 0x000fe60003800000 */
[----:B------:R-:W-:-:S04]  /*2cd0*/  FMUL R11, R11, R14 ;  /* 0x0000000e0b0b7220 */ /* 0x000fc80000400000 */
[----:B------:R-:W-:-:S05]  /*2ce0*/  FFMA R11, R84, R0, R11 ;  /* 0x00000000540b7223 */ /* 0x000fca000000000b */
[----:B------:R-:W-:-:S05]  /*2cf0*/  F2FP.BF16.F32.PACK_AB R11, RZ, R11 ;  /* 0x0000000bff0b723e */ /* 0x000fca00000010ff */
[----:B------:R1:W-:Y:S01]  /*2d00*/  @P0 STG.E.U16 desc[UR12][R2.64+0x70], R11 ;  /* 0x0000700b02000986 */ /* 0x0003e2000c10150c */
[----:B------:R-:W-:-:S05]  /*2d10*/  IADD3 R22, P0, R57, R20, RZ ;  /* 0x0000001439167210 */ /* 0x000fca0007f1e0ff */
[----:B------:R-:W-:Y:S01]  /*2d20*/  IMAD.X R23, R17, 0x1, R21, P0 ;  /* 0x0000000111177824 */ /* 0x000fe200000e0615 */
[----:B------:R-:W-:-:S05]  /*2d30*/  IADD3 R10, P0, R57, R2, RZ ;  /* 0x00000002390a7210 */ /* 0x000fca0007f1e0ff */
[----:B-1----:R-:W-:Y:S01]  /*2d40*/  IMAD.X R11, R17, 0x1, R3, P0 ;  /* 0x00000001110b7824 */ /* 0x002fe200000e0603 */
[----:B------:R-:W-:-:S04]  /*2d50*/  ISETP.GT.AND P0, PT, R15, 0x39, PT ;  /* 0x000000390f00780c */ /* 0x000fc80003f04270 */
[----:B------:R-:W-:-:S13]  /*2d60*/  ISETP.GT.AND P5, PT, R16, RZ, P0 ;  /* 0x000000ff1000720c */ /* 0x000fda00007a4270 */
[----:B------:R-:W-:Y:S05]  /*2d70*/  @!P5 BRA `(.L_x_78) ;  /* 0x000000000004d947 */ /* 0x000fea0003800000 */
[----:B------:R1:W5:Y:S02]  /*2d80*/  LDG.E.LTC128B.U16 R56, desc[UR12][R4.64+0x72] ;  /* 0x0000720c04387981 */ /* 0x000364000c1e1520 */
.L_x_78:
[----:B------:R-:W-:Y:S05]  /*2d90*/  BSYNC B0 ;  /* 0x0000000000007941 */ /* 0x000fea0003800000 */
.L_x_77:
[----:B01-345:R-:W-:Y:S01]  /*2da0*/  IMAD.U32 R5, R56, 0x10000, RZ ;  /* 0x0001000038057824 */ /* 0x03bfe200078e00ff */
        /* <DEDUP_REMOVED lines=8> */
.L_x_80:
[----:B------:R-:W-:Y:S05]  /*2e30*/  BSYNC B0 ;  /* 0x0000000000007941 */ /* 0x000fea0003800000 */
.L_x_79:
[----:B-----5:R-:W-:Y:S01]  /*2e40*/  IMAD.U32 R3, R56, 0x10000, RZ ;  /* 0x0001000038037824 */ /* 0x020fe200078e00ff */
[----:B------:R-:W-:Y:S03]  /*2e50*/  BSSY B0, `(.L_x_81) ;  /* 0x0000008000007945 */ /* 0x000fe60003800000 */
[----:B------:R-:W-:-:S04]  /*2e60*/  FMUL R3, R3, R14 ;  /* 0x0000000e03037220 */ /* 0x000fc80000400000 */
[----:B------:R-:W-:-:S05]  /*2e70*/  FFMA R3, R86, R0, R3 ;  /* 0x0000000056037223 */ /* 0x000fca0000000003 */
[----:B------:R-:W-:-:S05]  /*2e80*/  F2FP.BF16.F32.PACK_AB R3, RZ, R3 ;  /* 0x00000003ff03723e */ /* 0x000fca00000010ff */
[----:B------:R1:W-:Y:S01]  /*2e90*/  @P5 STG.E.U16 desc[UR12][R20.64+0x70], R3 ;  /* 0x0000700314005986 */ /* 0x0003e2000c10150c */
[----:B------:R-:W-:-:S13]  /*2ea0*/  ISETP.GT.AND P5, PT, R16, 0x8, P0 ;  /* 0x000000081000780c */ /* 0x000fda00007a4270 */
[----:B-1----:R-:W-:Y:S05]  /*2eb0*/  @!P5 BRA `(.L_x_82) ;  /* 0x000000000004d947 */ /* 0x002fea0003800000 */
[----:B------:R1:W5:Y:S02]  /*2ec0*/  LDG.E.LTC128B.U16 R56, desc[UR12][R12.64+0x72] ;  /* 0x0000720c0c387981 */ /* 0x000364000c1e1520 */
.L_x_82:
[----:B------:R-:W-:Y:S05]  /*2ed0*/  BSYNC B0 ;  /* 0x0000000000007941 */ /* 0x000fea0003800000 */
.L_x_81:
[----:B-----5:R-:W-:-:S04]  /*2ee0*/  IMAD.U32 R3, R56, 0x10000, RZ ;  /* 0x0001000038037824 */ /* 0x020fc800078e00ff */
[----:B------:R-:W-:-:S04]  /*2ef0*/  FMUL R2, R3, R14 ;  /* 0x0000000e03027220 */ /* 0x000fc80000400000 */
[----:B------:R-:W-:-:S05]  /*2f00*/  FFMA R2, R87, R0, R2 ;  /* 0x0000000057027223 */ /* 0x000fca0000000002 */
[----:B------:R-:W-:-:S05]  /*2f10*/  F2FP.BF16.F32.PACK_AB R2, RZ, R2 ;  /* 0x00000002ff02723e */ /* 0x000fca00000010ff */
[----:B------:R3:W-:Y:S01]  /*2f20*/  @P5 STG.E.U16 desc[UR12][R20.64+0x72], R2 ;  /* 0x0000720214005986 */ /* 0x0007e2000c10150c */
[----:B------:R-:W-:-:S04]  /*2f30*/  ISETP.GT.AND P5, PT, R15, RZ, PT ;  /* 0x000000ff0f00720c */ /* 0x000fc80003fa4270 */
[----:B------:R-:W-:-:S13]  /*2f40*/  ISETP.GT.AND P5, PT, R16, 0x40, P5 ;  /* 0x000000401000780c */ /* 0x000fda0002fa4270 */
[----:B------:R-:W4:Y:S01]  /*2f50*/  @P5 LDG.E.LTC128B.U16 R56, desc[UR12][R6.64] ;  /* 0x0000000c06385981 */ /* 0x000f22000c1e1520 */
[----:B------:R-:W-:Y:S01]  /*2f60*/  BSSY B0, `(.L_x_83) ;  /* 0x000000a000007945 */ /* 0x000fe20003800000 */
[----:B----4-:R-:W-:-:S04]  /*2f70*/  IMAD.U32 R3, R56, 0x10000, RZ ;  /* 0x0001000038037824 */ /* 0x010fc800078e00ff */
[----:B------:R-:W-:-:S04]  /*2f80*/  FMUL R3, R3, R14 ;  /* 0x0000000e03037220 */ /* 0x000fc80000400000 */
[----:B------:R-:W-:-:S05]  /*2f90*/  FFMA R3, R24, R0, R3 ;  /* 0x0000000018037223 */ /* 0x000fca0000000003 */
[----:B------:R-:W-:-:S05]  /*2fa0*/  F2FP.BF16.F32.PACK_AB R3, RZ, R3 ;  /* 0x00000003ff03723e */ /* 0x000fca00000010ff */
[----:B------:R3:W-:Y:S01]  /*2fb0*/  @P5 STG.E.U16 desc[UR12][R10.64], R3 ;  /* 0x000000030a005986 */ /* 0x0007e2000c10150c */
[----:B------:R-:W-:-:S04]  /*2fc0*/  ISETP.GT.AND P5, PT, R15, 0x1, PT ;  /* 0x000000010f00780c */ /* 0x000fc80003fa4270 */
[----:B------:R-:W-:-:S13]  /*2fd0*/  ISETP.GT.AND P5, PT, R16, 0x40, P5 ;  /* 0x000000401000780c */ /* 0x000fda0002fa4270 */
[----:B---3--:R-:W-:Y:S05]  /*2fe0*/  @!P5 BRA `(.L_x_84) ;  /* 0x000000000004d947 */ /* 0x008fea0003800000 */
[----:B------:R3:W5:Y:S02]  /*2ff0*/  LDG.E.LTC128B.U16 R56, desc[UR12][R6.64+0x2] ;  /* 0x0000020c06387981 */ /* 0x000764000c1e1520 */
.L_x_84:
[----:B------:R-:W-:Y:S05]  /*3000*/  BSYNC B0 ;  /* 0x0000000000007941 */ /* 0x000fea0003800000 */
.L_x_83:
[----:B-----5:R-:W-:Y:S01]  /*3010*/  IMAD.U32 R3, R56, 0x10000, RZ ;  /* 0x0001000038037824 */ /* 0x020fe200078e00ff */
[----:B------:R-:W-:Y:S03]  /*3020*/  BSSY B0, `(.L_x_85) ;  /* 0x000000c000007945 */ /* 0x000fe60003800000 */
[----:B------:R-:W-:Y:S01]  /*3030*/  FMUL R2, R3, R14 ;  /* 0x0000000e03027220 */ /* 0x000fe20000400000 */
[----:B------:R-:W-:-:S03]  /*3040*/  @P5 IMAD.MOV.U32 R3, RZ, RZ, R11 ;  /* 0x000000ffff035224 */ /* 0x000fc600078e000b */
[----:B------:R-:W-:-:S05]  /*3050*/  FFMA R2, R25, R0, R2 ;  /* 0x0000000019027223 */ /* 0x000fca0000000002 */
[----:B------:R-:W-:-:S04]  /*3060*/  F2FP.BF16.F32.PACK_AB R2, RZ, R2 ;  /* 0x00000002ff02723e */ /* 0x000fc800000010ff */
[----:B------:R-:W-:Y:S01]  /*3070*/  PRMT R4, R2, 0x7610, R4 ;  /* 0x0000761002047816 */ /* 0x000fe20000000004 */
[----:B------:R-:W-:-:S05]  /*3080*/  @P5 IMAD.MOV.U32 R2, RZ, RZ, R10 ;  /* 0x000000ffff025224 */ /* 0x000fca00078e000a */
[----:B------:R4:W-:Y:S01]  /*3090*/  @P5 STG.E.U16 desc[UR12][R2.64+0x2], R4 ;  /* 0x0000020402005986 */ /* 0x0009e2000c10150c */
[----:B------:R-:W-:-:S04]  /*30a0*/  ISETP.GT.AND P5, PT, R15, RZ, PT ;  /* 0x000000ff0f00720c */ /* 0x000fc80003fa4270 */
[----:B------:R-:W-:-:S13]  /*30b0*/  ISETP.GT.AND P5, PT, R16, 0x48, P5 ;  /* 0x000000481000780c */ /* 0x000fda0002fa4270 */
[----:B----4-:R-:W-:Y:S05]  /*30c0*/  @!P5 BRA `(.L_x_86) ;  /* 0x000000000004d947 */ /* 0x010fea0003800000 */
[----:B------:R4:W5:Y:S02]  /*30d0*/  LDG.E.LTC128B.U16 R56, desc[UR12][R8.64] ;  /* 0x0000000c08387981 */ /* 0x000964000c1e1520 */
.L_x_86:
[----:B------:R-:W-:Y:S05]  /*30e0*/  BSYNC B0 ;  /* 0x0000000000007941 */ /* 0x000fea0003800000 */
.L_x_85:
[----:B-----5:R-:W-:Y:S01]  /*30f0*/  IMAD.U32 R3, R56, 0x10000, RZ ;  /* 0x0001000038037824 */ /* 0x020fe200078e00ff */
[----:B------:R-:W-:Y:S03]  /*3100*/  BSSY B0, `(.L_x_87) ;  /* 0x0000009000007945 */ /* 0x000fe60003800000 */
[----:B------:R-:W-:-:S04]  /*3110*/  FMUL R3, R3, R14 ;  /* 0x0000000e03037220 */ /* 0x000fc80000400000 */
[----:B------:R-:W-:-:S05]  /*3120*/  FFMA R3, R26, R0, R3 ;  /* 0x000000001a037223 */ /* 0x000fca0000000003 */
[----:B------:R-:W-:-:S05]  /*3130*/  F2FP.BF16.F32.PACK_AB R3, RZ, R3 ;  /* 0x00000003ff03723e */ /* 0x000fca00000010ff */
[----:B------:R0:W-:Y:S01]  /*3140*/  @P5 STG.E.U16 desc[UR12][R22.64], R3 ;  /* 0x0000000316005986 */ /* 0x0001e2000c10150c */
[----:B------:R-:W-:-:S04]  /*3150*/  ISETP.GT.AND P5, PT, R15, 0x1, PT ;  /* 0x000000010f00780c */ /* 0x000fc80003fa4270 */
[----:B------:R-:W-:-:S13]  /*3160*/  ISETP.GT.AND P5, PT, R16, 0x48, P5 ;  /* 0x000000481000780c */ /* 0x000fda0002fa4270 */
[----:B0-----:R-:W-:Y:S05]  /*3170*/  @!P5 BRA `(.L_x_88) ;  /* 0x000000000004d947 */ /* 0x001fea0003800000 */
[----:B------:R0:W5:Y:S02]  /*3180*/  LDG.E.LTC128B.U16 R56, desc[UR12][R8.64+0x2] ;  /* 0x0000020c08387981 */ /* 0x000164000c1e1520 */
.L_x_88:
[----:B------:R-:W-:Y:S05]  /*3190*/  BSYNC B0 ;  /* 0x0000000000007941 */ /* 0x000fea0003800000 */
.L_x_87:
        /* <DEDUP_REMOVED lines=10> */
.L_x_90:
[----:B------:R-:W-:Y:S05]  /*3240*/  BSYNC B0 ;  /* 0x0000000000007941 */ /* 0x000fea0003800000 */
.L_x_89:
[----:B-----5:R-:W-:Y:S01]  /*3250*/  IMAD.U32 R3, R56, 0x10000, RZ ;  /* 0x0001000038037824 */ /* 0x020fe200078e00ff */
[----:B------:R-:W-:Y:S01]  /*3260*/  BSSY B0, `(.L_x_91) ;  /* 0x000000c000007945 */ /* 0x000fe20003800000 */
[----:B------:R-:W-:Y:S02]  /*3270*/  @P5 IMAD.MOV.U32 R2, RZ, RZ, R10 ;  /* 0x000000ffff025224 */ /* 0x000fe400078e000a */
[----:B------:R-:W-:-:S04]  /*3280*/  FMUL R3, R3, R14 ;  /* 0x0000000e03037220 */ /* 0x000fc80000400000 */
[----:B------:R-:W-:-:S05]  /*3290*/  FFMA R3, R28, R0, R3 ;  /* 0x000000001c037223 */ /* 0x000fca0000000003 */
[----:B------:R-:W-:-:S04]  /*32a0*/  F2FP.BF16.F32.PACK_AB R3, RZ, R3 ;  /* 0x00000003ff03723e */ /* 0x000fc800000010ff */
[----:B------:R-:W-:Y:S01]  /*32b0*/  PRMT R4, R3, 0x7610, R4 ;  /* 0x0000761003047816 */ /* 0x000fe20000000004 */
[----:B------:R-:W-:-:S05]  /*32c0*/  @P5 IMAD.MOV.U32 R3, RZ, RZ, R11 ;  /* 0x000000ffff035224 */ /* 0x000fca00078e000b */
[----:B------:R0:W-:Y:S01]  /*32d0*/  @P5 STG.E.U16 desc[UR12][R2.64+0x10], R4 ;  /* 0x0000100402005986 */ /* 0x0001e2000c10150c */
[----:B------:R-:W-:-:S04]  /*32e0*/  ISETP.GT.AND P5, PT, R15, 0x9, PT ;  /* 0x000000090f00780c */ /* 0x000fc80003fa4270 */
[----:B------:R-:W-:-:S13]  /*32f0*/  ISETP.GT.AND P5, PT, R16, 0x40, P5 ;  /* 0x000000401000780c */ /* 0x000fda0002fa4270 */
[----:B0-----:R-:W-:Y:S05]  /*3300*/  @!P5 BRA `(.L_x_92) ;  /* 0x000000000004d947 */ /* 0x001fea0003800000 */
[----:B------:R0:W5:Y:S02]  /*3310*/  LDG.E.LTC128B.U16 R56, desc[UR12][R6.64+0x12] ;  /* 0x0000120c06387981 */ /* 0x000164000c1e1520 */
.L_x_92:
[----:B------:R-:W-:Y:S05]  /*3320*/  BSYNC B0 ;  /* 0x0000000000007941 */ /* 0x000fea0003800000 */
.L_x_91:
        /* <DEDUP_REMOVED lines=13> */
.L_x_94:
[----:B------:R-:W-:Y:S05]  /*3400*/  BSYNC B0 ;  /* 0x0000000000007941 */ /* 0x000fea0003800000 */
.L_x_93:
        /* <DEDUP_REMOVED lines=10> */
.L_x_96:
[----:B------:R-:W-:Y:S05]  /*34b0*/  BSYNC B0 ;  /* 0x0000000000007941 */ /* 0x000fea0003800000 */
.L_x_95:
        /* <DEDUP_REMOVED lines=13> */
.L_x_98:
[----:B------:R-:W-:Y:S05]  /*3590*/  BSYNC B0 ;  /* 0x0000000000007941 */ /* 0x000fea0003800000 */
.L_x_97:
        /* <DEDUP_REMOVED lines=13> */
.L_x_100:
[----:B------:R-:W-:Y:S05]  /*3670*/  BSYNC B0 ;  /* 0x0000000000007941 */ /* 0x000fea0003800000 */
.L_x_99:
        /* <DEDUP_REMOVED lines=13> */
.L_x_102:
[----:B------:R-:W-:Y:S05]  /*3750*/  BSYNC B0 ;  /* 0x0000000000007941 */ /* 0x000fea0003800000 */
.L_x_101:
        /* <DEDUP_REMOVED lines=13> */
.L_x_104:
[----:B------:R-:W-:Y:S05]  /*3830*/  BSYNC B0 ;  /* 0x0000000000007941 */ /* 0x000fea0003800000 */
.L_x_103:
        /* <DEDUP_REMOVED lines=13> */
.L_x_106:
[----:B------:R-:W-:Y:S05]  /*3910*/  BSYNC B0 ;  /* 0x0000000000007941 */ /* 0x000fea0003800000 */
.L_x_105:
        /* <DEDUP_REMOVED lines=13> */
.L_x_108:
[----:B------:R-:W-:Y:S05]  /*39f0*/  BSYNC B0 ;  /* 0x0000000000007941 */ /* 0x000fea0003800000 */
.L_x_107:
        /* <DEDUP_REMOVED lines=13> */
.L_x_110:
[----:B------:R-:W-:Y:S05]  /*3ad0*/  BSYNC B0 ;  /* 0x0000000000007941 */ /* 0x000fea0003800000 */
.L_x_109:
        /* <DEDUP_REMOVED lines=13> */
.L_x_112:
[----:B------:R-:W-:Y:S05]  /*3bb0*/  BSYNC B0 ;  /* 0x0000000000007941 */ /* 0x000fea0003800000 */
.L_x_111:
        /* <DEDUP_REMOVED lines=13> */
.L_x_114:
[----:B------:R-:W-:Y:S05]  /*3c90*/  BSYNC B0 ;  /* 0x0000000000007941 */ /* 0x000fea0003800000 */
.L_x_113:
        /* <DEDUP_REMOVED lines=13> */
.L_x_116:
[----:B------:R-:W-:Y:S05]  /*3d70*/  BSYNC B0 ;  /* 0x0000000000007941 */ /* 0x000fea0003800000 */
.L_x_115:
        /* <DEDUP_REMOVED lines=13> */
.L_x_118:
[----:B------:R-:W-:Y:S05]  /*3e50*/  BSYNC B0 ;  /* 0x0000000000007941 */ /* 0x000fea0003800000 */
.L_x_117:
        /* <DEDUP_REMOVED lines=13> */
.L_x_120:
[----:B------:R-:W-:Y:S05]  /*3f30*/  BSYNC B0 ;  /* 0x0000000000007941 */ /* 0x000fea0003800000 */
.L_x_119:
        /* <DEDUP_REMOVED lines=9> */
[----:B------:R-:W-:-:S13]  /*3fd0*/  ISETP.GT.AND P5, PT, R16, 0x40, P6 ;  /* 0x000000401000780c */ /* 0x000fda00037a4270 */
[----:B0-----:R-:W-:Y:S05]  /*3fe0*/  @!P5 BRA `(.L_x_122) ;  /* 0x000000000004d947 */ /* 0x001fea0003800000 */
[----:B------:R0:W5:Y:S02]  /*3ff0*/  LDG.E.LTC128B.U16 R56, desc[UR12][R6.64+0x50] ;  /* 0x0000500c06387981 */ /* 0x000164000c1e1520 */
.L_x_122:
[----:B------:R-:W-:Y:S05]  /*4000*/  BSYNC B0 ;  /* 0x0000000000007941 */ /* 0x000fea0003800000 */
.L_x_121:
        /* <DEDUP_REMOVED lines=12> */
.L_x_124:
[----:B------:R-:W-:Y:S05]  /*40d0*/  BSYNC B0 ;  /* 0x0000000000007941 */ /* 0x000fea0003800000 */
.L_x_123:
[----:B-----5:R-:W-:Y:S01]  /*40e0*/  IMAD.U32 R3, R56, 0x10000, RZ ;  /* 0x0001000038037824 */ /* 0x020fe200078e00ff */
[----:B------:R-:W-:Y:S01]  /*40f0*/  ISETP.GT.AND P6, PT, R16, 0x48, P6 ;  /* 0x000000481000780c */ /* 0x000fe200037c4270 */
[----:B------:R-:W-:Y:S02]  /*4100*/  BSSY B0, `(.L_x_125) ;  /* 0x000000a000007945 */ /* 0x000fe40003800000 */
[----:B------:R-:W-:Y:S01]  /*4110*/  FMUL R2, R3, R14 ;  /* 0x0000000e03027220 */ /* 0x000fe20000400000 */
[----:B------:R-:W-:-:S03]  /*4120*/  @P5 IMAD.MOV.U32 R3, RZ, RZ, R11 ;  /* 0x000000ffff035224 */ /* 0x000fc600078e000b */
[----:B------:R-:W-:-:S05]  /*4130*/  FFMA R2, R45, R0, R2 ;  /* 0x000000002d027223 */ /* 0x000fca0000000002 */
[----:B------:R-:W-:-:S04]  /*4140*/  F2FP.BF16.F32.PACK_AB R2, RZ, R2 ;  /* 0x00000002ff02723e */ /* 0x000fc800000010ff */
[----:B------:R-:W-:Y:S01]  /*4150*/  PRMT R4, R2, 0x7610, R4 ;  /* 0x0000761002047816 */ /* 0x000fe20000000004 */
[----:B------:R-:W-:-:S05]  /*4160*/  @P5 IMAD.MOV.U32 R2, RZ, RZ, R10 ;  /* 0x000000ffff025224 */ /* 0x000fca00078e000a */
[----:B------:R0:W-:Y:S01]  /*4170*/  @P5 STG.E.U16 desc[UR12][R2.64+0x52], R4 ;  /* 0x0000520402005986 */ /* 0x0001e2000c10150c */
[----:B------:R-:W-:Y:S05]  /*4180*/  @!P6 BRA `(.L_x_126) ;  /* 0x000000000004e947 */ /* 0x000fea0003800000 */
[----:B------:R0:W5:Y:S02]  /*4190*/  LDG.E.LTC128B.U16 R56, desc[UR12][R8.64+0x50] ;  /* 0x0000500c08387981 */ /* 0x000164000c1e1520 */
.L_x_126:
[----:B------:R-:W-:Y:S05]  /*41a0*/  BSYNC B0 ;  /* 0x0000000000007941 */ /* 0x000fea0003800000 */
.L_x_125:
[----:B0----5:R-:W-:Y:S01]  /*41b0*/  IMAD.U32 R3, R56, 0x10000, RZ ;  /* 0x0001000038037824 */ /* 0x021fe200078e00ff */
[----:B------:R-:W-:Y:S01]  /*41c0*/  ISETP.GT.AND P4, PT, R16, 0x48, P4 ;  /* 0x000000481000780c */ /* 0x000fe20002784270 */
[----:B------:R-:W-:Y:S01]  /*41d0*/  @P6 IMAD.MOV.U32 R2, RZ, RZ, R18 ;  /* 0x000000ffff026224 */ /* 0x000fe200078e0012 */
[----:B------:R-:W-:Y:S01]  /*41e0*/  BSSY B0, `(.L_x_127) ;  /* 0x0000009000007945 */ /* 0x000fe20003800000 */
[----:B------:R-:W-:-:S04]  /*41f0*/  FMUL R3, R3, R14 ;  /* 0x0000000e03037220 */ /* 0x000fc80000400000 */
[----:B------:R-:W-:-:S05]  /*4200*/  FFMA R3, R46, R0, R3 ;  /* 0x000000002e037223 */ /* 0x000fca0000000003 */
[----:B------:R-:W-:-:S04]  /*4210*/  F2FP.BF16.F32.PACK_AB R3, RZ, R3 ;  /* 0x00000003ff03723e */ /* 0x000fc800000010ff */
[----:B------:R-:W-:Y:S01]  /*4220*/  PRMT R4, R3, 0x7610, R4 ;  /* 0x0000761003047816 */ /* 0x000fe20000000004 */
[----:B------:R-:W-:-:S05]  /*4230*/  @P6 IMAD.MOV.U32 R3, RZ, RZ, R19 ;  /* 0x000000ffff036224 */ /* 0x000fca00078e0013 */
[----:B------:R0:W-:Y:S01]  /*4240*/  @P6 STG.E.U16 desc[UR12][R2.64+0x50], R4 ;  /* 0x0000500402006986 */ /* 0x0001e2000c10150c */
[----:B------:R-:W-:Y:S05]  /*4250*/  @!P4 BRA `(.L_x_128) ;  /* 0x000000000004c947 */ /* 0x000fea0003800000 */
[----:B------:R0:W5:Y:S02]  /*4260*/  LDG.E.LTC128B.U16 R56, desc[UR12][R8.64+0x52] ;  /* 0x0000520c08387981 */ /* 0x000164000c1e1520 */
.L_x_128:
[----:B------:R-:W-:Y:S05]  /*4270*/  BSYNC B0 ;  /* 0x0000000000007941 */ /* 0x000fea0003800000 */
.L_x_127:
[----:B0----5:R-:W-:Y:S01]  /*4280*/  IMAD.U32 R3, R56, 0x10000, RZ ;  /* 0x0001000038037824 */ /* 0x021fe200078e00ff */
        /* <DEDUP_REMOVED lines=11> */
.L_x_130:
[----:B------:R-:W-:Y:S05]  /*4340*/  BSYNC B0 ;  /* 0x0000000000007941 */ /* 0x000fea0003800000 */
.L_x_129:
        /* <DEDUP_REMOVED lines=12> */
.L_x_132:
[----:B------:R-:W-:Y:S05]  /*4410*/  BSYNC B0 ;  /* 0x0000000000007941 */ /* 0x000fea0003800000 */
.L_x_131:
        /* <DEDUP_REMOVED lines=12> */
.L_x_134:
[----:B------:R-:W-:Y:S05]  /*44e0*/  BSYNC B0 ;  /* 0x0000000000007941 */ /* 0x000fea0003800000 */
.L_x_133:
        /* <DEDUP_REMOVED lines=12> */
.L_x_136:
[----:B------:R-:W-:Y:S05]  /*45b0*/  BSYNC B0 ;  /* 0x0000000000007941 */ /* 0x000fea0003800000 */
.L_x_135:
        /* <DEDUP_REMOVED lines=12> */
.L_x_138:
[----:B------:R-:W-:Y:S05]  /*4680*/  BSYNC B0 ;  /* 0x0000000000007941 */ /* 0x000fea0003800000 */
.L_x_137:
        /* <DEDUP_REMOVED lines=12> */
.L_x_140:
[----:B------:R-:W-:Y:S05]  /*4750*/  BSYNC B0 ;  /* 0x0000000000007941 */ /* 0x000fea0003800000 */
.L_x_139:
        /* <DEDUP_REMOVED lines=9> */
.L_x_142:
[----:B------:R-:W-:Y:S05]  /*47f0*/  BSYNC B0 ;  /* 0x0000000000007941 */ /* 0x000fea0003800000 */
.L_x_141:
[----:B-----5:R-:W-:Y:S01]  /*4800*/  IMAD.U32 R3, R56, 0x10000, RZ ;  /* 0x0001000038037824 */ /* 0x020fe200078e00ff */
[----:B------:R-:W-:Y:S01]  /*4810*/  ISETP.GT.AND P0, PT, R16, 0x48, P0 ;  /* 0x000000481000780c */ /* 0x000fe20000704270 */
[----:B0-----:R-:W-:Y:S01]  /*4820*/  @P1 IMAD.MOV.U32 R2, RZ, RZ, R18 ;  /* 0x000000ffff021224 */ /* 0x001fe200078e0012 */
        /* <DEDUP_REMOVED lines=9> */
.L_x_144:
[----:B------:R-:W-:Y:S05]  /*48c0*/  BSYNC B0 ;  /* 0x0000000000007941 */ /* 0x000fea0003800000 */
.L_x_143:
[----:B0----5:R-:W-:-:S04]  /*48d0*/  IMAD.U32 R3, R56, 0x10000, RZ ;  /* 0x0001000038037824 */ /* 0x021fc800078e00ff */
[----:B------:R-:W-:-:S04]  /*48e0*/  FMUL R14, R3, R14 ;  /* 0x0000000e030e7220 */ /* 0x000fc80000400000 */
[----:B------:R-:W-:Y:S01]  /*48f0*/  FFMA R14, R55, R0, R14 ;  /* 0x00000000370e7223 */ /* 0x000fe2000000000e */
[----:B------:R-:W-:Y:S06]  /*4900*/  @!P0 EXIT ;  /* 0x000000000000894d */ /* 0x000fec0003800000 */
[----:B------:R-:W-:-:S05]  /*4910*/  F2FP.BF16.F32.PACK_AB R14, RZ, R14 ;  /* 0x0000000eff0e723e */ /* 0x000fca00000010ff */
[----:B------:R-:W-:Y:S01]  /*4920*/  STG.E.U16 desc[UR12][R18.64+0x72], R14 ;  /* 0x0000720e12007986 */ /* 0x000fe2000c10150c */
[----:B------:R-:W-:Y:S05]  /*4930*/  EXIT ;  /* 0x000000000000794d */ /* 0x000fea0003800000 */
.L_x_22:
[----:B------:R-:W-:Y:S01]  /*4940*/  ULDC.64 UR4, c[0x0][0x650] ;  /* 0x0001940000047ab9 */ /* 0x000fe20000000a00 */
[-C--:B------:R-:W-:Y:S01]  /*4950*/  FMUL R56, R56, R0.reuse ;  /* 0x0000000038387220 */ /* 0x080fe20000400000 */
[----:B------:R-:W-:Y:S01]  /*4960*/  LEA R2, P1, R10, UR4, 0x1 ;  /* 0x000000040a027c11 */ /* 0x000fe2000f8208ff */
[----:B------:R-:W-:Y:S01]  /*4970*/  IMAD.SHL.U32 R7, R20, 0x2, RZ ;  /* 0x0000000214077824 */ /* 0x000fe200078e00ff */
[----:B------:R-:W-:Y:S01]  /*4980*/  ISETP.GT.AND P6, PT, R15, 0x1, PT ;  /* 0x000000010f00780c */ /* 0x000fe20003fc4270 */
[----:B------:R-:W-:Y:S01]  /*4990*/  FMUL R57, R57, R0 ;  /* 0x0000000039397220 */ /* 0x000fe20000400000 */
[----:B------:R-:W-:Y:S01]  /*49a0*/  F2FP.BF16.F32.PACK_AB R56, RZ, R56 ;  /* 0x00000038ff38723e */ /* 0x000fe200000010ff */
[-C--:B------:R-:W-:Y:S01]  /*49b0*/  FMUL R58, R58, R0.reuse ;  /* 0x000000003a3a7220 */ /* 0x080fe20000400000 */
[----:B------:R-:W-:Y:S01]  /*49c0*/  LEA.HI.X R3, R10, UR5, R13, 0x1, P1 ;  /* 0x000000050a037c11 */ /* 0x000fe200088f0c0d */
[-C--:B------:R-:W-:Y:S01]  /*49d0*/  FMUL R59, R59, R0.reuse ;  /* 0x000000003b3b7220 */ /* 0x080fe20000400000 */
[----:B------:R-:W-:Y:S01]  /*49e0*/  ISETP.GT.AND P2, PT, R15, RZ, PT ;  /* 0x000000ff0f00720c */ /* 0x000fe20003f44270 */
[-C--:B------:R-:W-:Y:S01]  /*49f0*/  FMUL R60, R60, R0.reuse ;  /* 0x000000003c3c7220 */ /* 0x080fe20000400000 */
[C---:B------:R-:W-:Y:S01]  /*4a00*/  ISETP.GT.AND P1, PT, R16.reuse, RZ, P6 ;  /* 0x000000ff1000720c */ /* 0x040fe20003724270 */
[----:B------:R-:W-:Y:S01]  /*4a10*/  @P0 STG.E.U16 desc[UR12][R2.64], R56 ;  /* 0x0000003802000986 */ /* 0x000fe2000c10150c */
[----:B------:R-:W-:Y:S01]  /*4a20*/  ISETP.GT.AND P0, PT, R16, 0x8, P2 ;  /* 0x000000081000780c */ /* 0x000fe20001704270 */
[-C--:B------:R-:W-:Y:S01]  /*4a30*/  FMUL R61, R61, R0.reuse ;  /* 0x000000003d3d7220 */ /* 0x080fe20000400000 */
[----:B------:R-:W-:Y:S01]  /*4a40*/  SHF.L.U64.HI R19, R20, 0x1, R19 ;  /* 0x0000000114137819 */ /* 0x000fe20000010213 */
[----:B------:R-:W-:Y:S01]  /*4a50*/  FMUL R62, R62, R0 ;  /* 0x000000003e3e7220 */ /* 0x000fe20000400000 */
[----:B------:R-:W-:Y:S01]  /*4a60*/  IADD3 R4, P3, R7, R2, RZ ;  /* 0x0000000207047210 */ /* 0x000fe20007f7e0ff */
[-C--:B------:R-:W-:Y:S01]  /*4a70*/  FMUL R63, R63, R0.reuse ;  /* 0x000000003f3f7220 */ /* 0x080fe20000400000 */
[----:B------:R-:W-:Y:S01]  /*4a80*/  F2FP.BF16.F32.PACK_AB R57, RZ, R57 ;  /* 0x00000039ff39723e */ /* 0x000fe200000010ff */
[----:B------:R-:W-:Y:S01]  /*4a90*/  FMUL R64, R64, R0 ;  /* 0x0000000040407220 */ /* 0x000fe20000400000 */
[----:B------:R-:W-:Y:S01]  /*4aa0*/  F2FP.BF16.F32.PACK_AB R58, RZ, R58 ;  /* 0x0000003aff3a723e */ /* 0x000fe200000010ff */
[----:B------:R-:W-:Y:S01]  /*4ab0*/  IMAD.X R5, R19, 0x1, R3, P3 ;  /* 0x0000000113057824 */ /* 0x000fe200018e0603 */
[C---:B------:R-:W-:Y:S01]  /*4ac0*/  ISETP.GT.AND P5, PT, R15.reuse, 0x8, PT ;  /* 0x000000080f00780c */ /* 0x040fe20003fa4270 */
[----:B------:R-:W-:Y:S01]  /*4ad0*/  @P1 STG.E.U16 desc[UR12][R2.64+0x2], R57 ;  /* 0x0000023902001986 */ /* 0x000fe2000c10150c */
[----:B------:R-:W-:Y:S01]  /*4ae0*/  ISETP.GT.AND P4, PT, R15, 0x9, PT ;  /* 0x000000090f00780c */ /* 0x000fe20003f84270 */
[-C--:B------:R-:W-:Y:S01]  /*4af0*/  FMUL R65, R65, R0.reuse ;  /* 0x0000000041417220 */ /* 0x080fe20000400000 */
[C---:B------:R-:W-:Y:S01]  /*4b00*/  ISETP.GT.AND P2, PT, R16.reuse, 0x8, P6 ;  /* 0x000000081000780c */ /* 0x040fe20003744270 */
[----:B------:R-:W-:Y:S01]  /*4b10*/  @P0 STG.E.U16 desc[UR12][R4.64], R58 ;  /* 0x0000003a04000986 */ /* 0x000fe2000c10150c */
[----:B------:R-:W-:Y:S01]  /*4b20*/  ISETP.GT.AND P0, PT, R16, RZ, P5 ;  /* 0x000000ff1000720c */ /* 0x000fe20002f04270 */
[-C--:B------:R-:W-:Y:S01]  /*4b30*/  FMUL R66, R66, R0.reuse ;  /* 0x0000000042427220 */ /* 0x080fe20000400000 */
[----:B------:R-:W-:Y:S01]  /*4b40*/  ISETP.GT.AND P1, PT, R16, RZ, P4 ;  /* 0x000000ff1000720c */ /* 0x000fe20002724270 */
[-C--:B------:R-:W-:Y:S01]  /*4b50*/  FMUL R67, R67, R0.reuse ;  /* 0x0000000043437220 */ /* 0x080fe20000400000 */
[----:B------:R-:W-:Y:S01]  /*4b60*/  F2FP.BF16.F32.PACK_AB R59, RZ, R59 ;  /* 0x0000003bff3b723e */ /* 0x000fe200000010ff */
[----:B------:R-:W-:Y:S01]  /*4b70*/  FMUL R68, R68, R0 ;  /* 0x0000000044447220 */ /* 0x000fe20000400000 */
[----:B------:R-:W-:Y:S01]  /*4b80*/  F2FP.BF16.F32.PACK_AB R60, RZ, R60 ;  /* 0x0000003cff3c723e */ /* 0x000fe200000010ff */
[-C--:B------:R-:W-:Y:S01]  /*4b90*/  FMUL R69, R69, R0.reuse ;  /* 0x0000000045457220 */ /* 0x080fe20000400000 */
[----:B------:R-:W-:Y:S01]  /*4ba0*/  F2FP.BF16.F32.PACK_AB R61, RZ, R61 ;  /* 0x0000003dff3d723e */ /* 0x000fe200000010ff */
[-C--:B------:R-:W-:Y:S01]  /*4bb0*/  FMUL R70, R70, R0.reuse ;  /* 0x0000000046467220 */ /* 0x080fe20000400000 */
[C---:B------:R-:W-:Y:S01]  /*4bc0*/  SHF.L.U64.HI R9, R17.reuse, 0x1, R18 ;  /* 0x0000000111097819 */ /* 0x040fe20000010212 */
[----:B------:R-:W-:Y:S01]  /*4bd0*/  IMAD.SHL.U32 R17, R17, 0x2, RZ ;  /* 0x0000000211117824 */ /* 0x000fe200078e00ff */
[----:B------:R-:W-:Y:S01]  /*4be0*/  @P2 STG.E.U16 desc[UR12][R4.64+0x2], R59 ;  /* 0x0000023b04002986 */ /* 0x000fe2000c10150c */
[----:B------:R-:W-:Y:S01]  /*4bf0*/  ISETP.GT.AND P2, PT, R16, 0x8, P5 ;  /* 0x000000081000780c */ /* 0x000fe20002f44270 */
[----:B------:R-:W-:Y:S01]  /*4c00*/  FMUL R71, R71, R0 ;  /* 0x0000000047477220 */ /* 0x000fe20000400000 */
[----:B------:R-:W-:Y:S01]  /*4c10*/  ISETP.GT.AND P3, PT, R15, 0x10, PT ;  /* 0x000000100f00780c */ /* 0x000fe20003f64270 */
[----:B------:R-:W-:Y:S01]  /*4c20*/  @P0 STG.E.U16 desc[UR12][R2.64+0x10], R60 ;  /* 0x0000103c02000986 */ /* 0x000fe2000c10150c */
[----:B------:R-:W-:Y:S01]  /*4c30*/  F2FP.BF16.F32.PACK_AB R62, RZ, R62 ;  /* 0x0000003eff3e723e */ /* 0x000fe200000010ff */
[----:B------:R-:W-:Y:S01]  /*4c40*/  FMUL R72, R72, R0 ;  /* 0x0000000048487220 */ /* 0x000fe20000400000 */
[----:B------:R-:W-:Y:S01]  /*4c50*/  F2FP.BF16.F32.PACK_AB R63, RZ, R63 ;  /* 0x0000003fff3f723e */ /* 0x000fe200000010ff */
[----:B------:R-:W-:Y:S01]  /*4c60*/  @P1 STG.E.U16 desc[UR12][R2.64+0x12], R61 ;  /* 0x0000123d02001986 */ /* 0x000fe2000c10150c */
[----:B------:R-:W-:Y:S01]  /*4c70*/  IADD3 R6, P0, P1, R17, R2, R7 ;  /* 0x0000000211067210 */ /* 0x000fe2000791e007 */
[----:B------:R-:W-:Y:S01]  /*4c80*/  FMUL R73, R73, R0 ;  /* 0x0000000049497220 */ /* 0x000fe20000400000 */
[----:B------:R-:W-:Y:S01]  /*4c90*/  F2FP.BF16.F32.PACK_AB R64, RZ, R64 ;  /* 0x00000040ff40723e */ /* 0x000fe200000010ff */
[-C--:B------:R-:W-:Y:S01]  /*4ca0*/  FMUL R74, R74, R0.reuse ;  /* 0x000000004a4a7220 */ /* 0x080fe20000400000 */
[----:B------:R-:W-:Y:S01]  /*4cb0*/  IADD3.X R7, R9, R3, R19, P0, P1 ;  /* 0x0000000309077210 */ /* 0x000fe200007e2413 */
[----:B------:R-:W-:Y:S01]  /*4cc0*/  @P2 STG.E.U16 desc[UR12][R4.64+0x10], R62 ;  /* 0x0000103e04002986 */ /* 0x000fe2000c10150c */
[C---:B------:R-:W-:Y:S01]  /*4cd0*/  ISETP.GT.AND P1, PT, R16.reuse, 0x8, P4 ;  /* 0x000000081000780c */ /* 0x040fe20002724270 */
[-C--:B------:R-:W-:Y:S01]  /*4ce0*/  FMUL R75, R75, R0.reuse ;  /* 0x000000004b4b7220 */ /* 0x080fe20000400000 */
[----:B------:R-:W-:Y:S01]  /*4cf0*/  ISETP.GT.AND P0, PT, R16, RZ, P3 ;  /* 0x000000ff1000720c */ /* 0x000fe20001f04270 */
[-C--:B------:R-:W-:Y:S01]  /*4d00*/  FMUL R76, R76, R0.reuse ;  /* 0x000000004c4c7220 */ /* 0x080fe20000400000 */
[----:B------:R-:W-:Y:S01]  /*4d10*/  ISETP.GT.AND P2, PT, R15, 0x11, PT ;  /* 0x000000110f00780c */ /* 0x000fe20003f44270 */
[-C--:B------:R-:W-:Y:S01]  /*4d20*/  FMUL R77, R77, R0.reuse ;  /* 0x000000004d4d7220 */ /* 0x080fe20000400000 */
[----:B------:R-:W-:Y:S01]  /*4d30*/  F2FP.BF16.F32.PACK_AB R65, RZ, R65 ;  /* 0x00000041ff41723e */ /* 0x000fe200000010ff */
[----:B------:R-:W-:Y:S01]  /*4d40*/  FMUL R78, R78, R0 ;  /* 0x000000004e4e7220 */ /* 0x000fe20000400000 */
[----:B------:R-:W-:Y:S01]  /*4d50*/  F2FP.BF16.F32.PACK_AB R66, RZ, R66 ;  /* 0x00000042ff42723e */ /* 0x000fe200000010ff */
[-C--:B------:R-:W-:Y:S01]  /*4d60*/  FMUL R79, R79, R0.reuse ;  /* 0x000000004f4f7220 */ /* 0x080fe20000400000 */
[----:B------:R-:W-:Y:S01]  /*4d70*/  F2FP.BF16.F32.PACK_AB R67, RZ, R67 ;  /* 0x00000043ff43723e */ /* 0x000fe200000010ff */
[----:B------:R-:W-:Y:S01]  /*4d80*/  FMUL R80, R80, R0 ;  /* 0x0000000050507220 */ /* 0x000fe20000400000 */
[----:B------:R-:W-:Y:S01]  /*4d90*/  F2FP.BF16.F32.PACK_AB R68, RZ, R68 ;  /* 0x00000044ff44723e */ /* 0x000fe200000010ff */
[----:B------:R-:W-:Y:S01]  /*4da0*/  @P1 STG.E.U16 desc[UR12][R4.64+0x12], R63 ;  /* 0x0000123f04001986 */ /* 0x000fe2000c10150c */
[----:B------:R-:W-:Y:S01]  /*4db0*/  ISETP.GT.AND P1, PT, R15, 0x19, PT ;  /* 0x000000190f00780c */ /* 0x000fe20003f24270 */
[-C--:B------:R-:W-:Y:S01]  /*4dc0*/  FMUL R81, R81, R0.reuse ;  /* 0x0000000051517220 */ /* 0x080fe20000400000 */
[----:B------:R-:W-:Y:S01]  /*4dd0*/  F2FP.BF16.F32.PACK_AB R69, RZ, R69 ;  /* 0x00000045ff45723e */ /* 0x000fe200000010ff */
[----:B------:R-:W-:Y:S01]  /*4de0*/  @P0 STG.E.U16 desc[UR12][R2.64+0x20], R64 ;  /* 0x0000204002000986 */ /* 0x000fe2000c10150c */
[----:B------:R-:W-:Y:S01]  /*4df0*/  ISETP.GT.AND P0, PT, R16, RZ, P2 ;  /* 0x000000ff1000720c */ /* 0x000fe20001704270 */
[----:B------:R-:W-:Y:S01]  /*4e00*/  FMUL R82, R82, R0 ;  /* 0x0000000052527220 */ /* 0x000fe20000400000 */
[----:B------:R-:W-:Y:S01]  /*4e10*/  F2FP.BF16.F32.PACK_AB R70, RZ, R70 ;  /* 0x00000046ff46723e */ /* 0x000fe200000010ff */
        /* <DEDUP_REMOVED lines=10> */
[----:B------:R-:W-:Y:S01]  /*4ec0*/  @P0 STG.E.U16 desc[UR12][R2.64+0x22], R65 ;  /* 0x0000224102000986 */ /* 0x000fe2000c10150c */
[----:B------:R-:W-:Y:S01]  /*4ed0*/  ISETP.GT.AND P0, PT, R16, 0x8, P3 ;  /* 0x000000081000780c */ /* 0x000fe20001f04270 */
[-C--:B------:R-:W-:Y:S01]  /*4ee0*/  FMUL R24, R24, R0.reuse ;  /* 0x0000000018187220 */ /* 0x080fe20000400000 */
[----:B------:R-:W-:Y:S01]  /*4ef0*/  ISETP.GT.AND P5, PT, R15, 0x28, PT ;  /* 0x000000280f00780c */ /* 0x000fe20003fa4270 */
        /* <DEDUP_REMOVED lines=8> */
[-C--:B------:R-:W-:Y:S01]  /*4f80*/  FMUL R29, R29, R0.reuse ;  /* 0x000000001d1d7220 */ /* 0x080fe20000400000 */
[C---:B------:R-:W-:Y:S01]  /*4f90*/  ISETP.GT.AND P4, PT, R15.reuse, 0x30, PT ;  /* 0x000000300f00780c */ /* 0x040fe20003f84270 */
[----:B------:R-:W-:Y:S01]  /*4fa0*/  @P0 STG.E.U16 desc[UR12][R4.64+0x20], R66 ;  /* 0x0000204204000986 */ /* 0x000fe2000c10150c */
[----:B------:R-:W-:Y:S01]  /*4fb0*/  ISETP.GT.AND P0, PT, R16, 0x8, P2 ;  /* 0x000000081000780c */ /* 0x000fe20001704270 */
[-C--:B------:R-:W-:Y:S01]  /*4fc0*/  FMUL R30, R30, R0.reuse ;  /* 0x000000001e1e7220 */ /* 0x080fe20000400000 */
[----:B------:R-:W-:Y:S01]  /*4fd0*/  ISETP.GT.AND P2, PT, R15, 0x18, PT ;  /* 0x000000180f00780c */ /* 0x000fe20003f44270 */
[----:B------:R-:W-:Y:S01]  /*4fe0*/  FMUL R31, R31, R0 ;  /* 0x000000001f1f7220 */ /* 0x000fe20000400000 */
[----:B------:R-:W-:Y:S01]  /*4ff0*/  F2FP.BF16.F32.PACK_AB R80, RZ, R80 ;  /* 0x00000050ff50723e */ /* 0x000fe200000010ff */
        /* <DEDUP_REMOVED lines=8> */
[----:B------:R-:W-:Y:S01]  /*5080*/  @P0 STG.E.U16 desc[UR12][R4.64+0x22], R67 ;  /* 0x0000224304000986 */ /* 0x000fe2000c10150c */
[----:B------:R-:W-:Y:S01]  /*5090*/  ISETP.GT.AND P0, PT, R16, RZ, P2 ;  /* 0x000000ff1000720c */ /* 0x000fe20001704270 */
[----:B------:R-:W-:Y:S01]  /*50a0*/  FMUL R36, R36, R0 ;  /* 0x0000000024247220 */ /* 0x000fe20000400000 */
[----:B------:R-:W-:Y:S01]  /*50b0*/  F2FP.BF16.F32.PACK_AB R84, RZ, R84 ;  /* 0x00000054ff54723e */ /* 0x000fe200000010ff */
[-C--:B------:R-:W-:Y:S01]  /*50c0*/  FMUL R37, R37, R0.reuse ;  /* 0x0000000025257220 */ /* 0x080fe20000400000 */
[----:B------:R-:W-:Y:S01]  /*50d0*/  P2R R12, PR, RZ, 0x20 ;  /* 0x00000020ff0c7803 */ /* 0x000fe20000000000 */
        /* <DEDUP_REMOVED lines=9> */
[----:B------:R-:W-:Y:S01]  /*5170*/  ISETP.GT.AND P0, PT, R16, RZ, P1 ;  /* 0x000000ff1000720c */ /* 0x000fe20000f04270 */
        /* <DEDUP_REMOVED lines=13> */
[----:B------:R-:W-:Y:S01]  /*5250*/  ISETP.GT.AND P0, PT, R16, 0x8, P2 ;  /* 0x000000081000780c */ /* 0x000fe20001704270 */
        /* <DEDUP_REMOVED lines=17> */
[----:B------:R-:W-:-:S02]  /*5370*/  F2FP.BF16.F32.PACK_AB R36, RZ, R36 ;  /* 0x00000024ff24723e */ /* 0x000fc400000010ff */
[----:B------:R-:W-:Y:S02]  /*5380*/  F2FP.BF16.F32.PACK_AB R37, RZ, R37 ;  /* 0x00000025ff25723e */ /* 0x000fe400000010ff */
[----:B------:R-:W-:Y:S02]  /*5390*/  F2FP.BF16.F32.PACK_AB R38, RZ, R38 ;  /* 0x00000026ff26723e */ /* 0x000fe400000010ff */
[----:B------:R-:W-:Y:S02]  /*53a0*/  F2FP.BF16.F32.PACK_AB R39, RZ, R39 ;  /* 0x00000027ff27723e */ /* 0x000fe400000010ff */
[----:B------:R-:W-:Y:S01]  /*53b0*/  F2FP.BF16.F32.PACK_AB R40, RZ, R40 ;  /* 0x00000028ff28723e */ /* 0x000fe200000010ff */
[----:B------:R-:W-:Y:S01]  /*53c0*/  @P0 STG.E.U16 desc[UR12][R4.64+0x32], R71 ;  /* 0x0000324704000986 */ /* 0x000fe2000c10150c */
[----:B------:R-:W-:Y:S02]  /*53d0*/  ISETP.GT.AND P0, PT, R16, RZ, P2 ;  /* 0x000000ff1000720c */ /* 0x000fe40001704270 */
[----:B------:R-:W-:-:S02]  /*53e0*/  F2FP.BF16.F32.PACK_AB R41, RZ, R41 ;  /* 0x00000029ff29723e */ /* 0x000fc400000010ff */
[----:B------:R-:W-:Y:S02]  /*53f0*/  F2FP.BF16.F32.PACK_AB R42, RZ, R42 ;  /* 0x0000002aff2a723e */ /* 0x000fe400000010ff */
[----:B------:R-:W-:Y:S02]  /*5400*/  F2FP.BF16.F32.PACK_AB R43, RZ, R43 ;  /* 0x0000002bff2b723e */ /* 0x000fe400000010ff */
[----:B------:R-:W-:Y:S02]  /*5410*/  F2FP.BF16.F32.PACK_AB R44, RZ, R44 ;  /* 0x0000002cff2c723e */ /* 0x000fe400000010ff */
[----:B------:R-:W-:Y:S02]  /*5420*/  F2FP.BF16.F32.PACK_AB R45, RZ, R45 ;  /* 0x0000002dff2d723e */ /* 0x000fe400000010ff */
[----:B------:R-:W-:Y:S01]  /*5430*/  F2FP.BF16.F32.PACK_AB R46, RZ, R46 ;  /* 0x0000002eff2e723e */ /* 0x000fe200000010ff */
[----:B------:R-:W-:Y:S01]  /*5440*/  @P0 STG.E.U16 desc[UR12][R2.64+0x40], R72 ;  /* 0x0000404802000986 */ /* 0x000fe2000c10150c */
[----:B------:R-:W-:-:S02]  /*5450*/  ISETP.GT.AND P0, PT, R16, RZ, P1 ;  /* 0x000000ff1000720c */ /* 0x000fc40000f04270 */
[----:B------:R-:W-:Y:S02]  /*5460*/  F2FP.BF16.F32.PACK_AB R47, RZ, R47 ;  /* 0x0000002fff2f723e */ /* 0x000fe400000010ff */
[----:B------:R-:W-:Y:S02]  /*5470*/  F2FP.BF16.F32.PACK_AB R48, RZ, R48 ;  /* 0x00000030ff30723e */ /* 0x000fe400000010ff */
[----:B------:R-:W-:Y:S02]  /*5480*/  F2FP.BF16.F32.PACK_AB R49, RZ, R49 ;  /* 0x00000031ff31723e */ /* 0x000fe400000010ff */
[----:B------:R-:W-:Y:S02]  /*5490*/  F2FP.BF16.F32.PACK_AB R50, RZ, R50 ;  /* 0x00000032ff32723e */ /* 0x000fe400000010ff */
[----:B------:R-:W-:Y:S02]  /*54a0*/  F2FP.BF16.F32.PACK_AB R51, RZ, R51 ;  /* 0x00000033ff33723e */ /* 0x000fe400000010ff */
[----:B------:R-:W-:Y:S01]  /*54b0*/  F2FP.BF16.F32.PACK_AB R52, RZ, R52 ;  /* 0x00000034ff34723e */ /* 0x000fe200000010ff */
[----:B------:R-:W-:Y:S01]  /*54c0*/  @P0 STG.E.U16 desc[UR12][R2.64+0x42], R73 ;  /* 0x0000424902000986 */ /* 0x000fe2000c10150c */
[----:B------:R-:W-:-:S02]  /*54d0*/  ISETP.GT.AND P0, PT, R16, 0x8, P2 ;  /* 0x000000081000780c */ /* 0x000fc40001704270 */
[----:B------:R-:W-:Y:S02]  /*54e0*/  ISETP.GT.AND P2, PT, R15, 0x38, PT ;  /* 0x000000380f00780c */ /* 0x000fe40003f44270 */
[----:B------:R-:W-:Y:S02]  /*54f0*/  F2FP.BF16.F32.PACK_AB R53, RZ, R53 ;  /* 0x00000035ff35723e */ /* 0x000fe400000010ff */
[----:B------:R-:W-:-:S07]  /*5500*/  F2FP.BF16.F32.PACK_AB R54, RZ, R54 ;  /* 0x00000036ff36723e */ /* 0x000fce00000010ff */
[----:B------:R-:W-:Y:S01]  /*5510*/  @P0 STG.E.U16 desc[UR12][R4.64+0x40], R74 ;  /* 0x0000404a04000986 */ /* 0x000fe2000c10150c */
[----:B------:R-:W-:-:S13]  /*5520*/  ISETP.GT.AND P0, PT, R16, 0x8, P1 ;  /* 0x000000081000780c */ /* 0x000fda0000f04270 */
[----:B------:R-:W-:Y:S01]  /*5530*/  @P0 STG.E.U16 desc[UR12][R4.64+0x42], R75 ;  /* 0x0000424b04000986 */ /* 0x000fe2000c10150c */
[----:B------:R-:W-:-:S13]  /*5540*/  ISETP.GT.AND P0, PT, R16, RZ, P5 ;  /* 0x000000ff1000720c */ /* 0x000fda0002f04270 */
[----:B------:R-:W-:Y:S01]  /*5550*/  @P0 STG.E.U16 desc[UR12][R2.64+0x50], R76 ;  /* 0x0000504c02000986 */ /* 0x000fe2000c10150c */
[----:B------:R-:W-:-:S04]  /*5560*/  ISETP.GT.AND P0, PT, R15, 0x29, PT ;  /* 0x000000290f00780c */ /* 0x000fc80003f04270 */
[----:B------:R-:W-:Y:S02]  /*5570*/  ISETP.GT.AND P1, PT, R16, RZ, P0 ;  /* 0x000000ff1000720c */ /* 0x000fe40000724270 */
[----:B------:R-:W-:-:S11]  /*5580*/  P2R R13, PR, RZ, 0x1 ;  /* 0x00000001ff0d7803 */ /* 0x000fd60000000000 */
[----:B------:R-:W-:Y:S01]  /*5590*/  @P1 STG.E.U16 desc[UR12][R2.64+0x52], R77 ;  /* 0x0000524d02001986 */ /* 0x000fe2000c10150c */
[----:B------:R-:W-:-:S13]  /*55a0*/  ISETP.GT.AND P1, PT, R16, 0x8, P5 ;  /* 0x000000081000780c */ /* 0x000fda0002f24270 */
[----:B------:R-:W-:Y:S01]  /*55b0*/  @P1 STG.E.U16 desc[UR12][R4.64+0x50], R78 ;  /* 0x0000504e04001986 */ /* 0x000fe2000c10150c */
[C---:B------:R-:W-:Y:S02]  /*55c0*/  ISETP.GT.AND P1, PT, R16.reuse, 0x8, P0 ;  /* 0x000000081000780c */ /* 0x040fe40000724270 */
[----:B------:R-:W-:-:S11]  /*55d0*/  ISETP.GT.AND P0, PT, R16, 0x8, P2 ;  /* 0x000000081000780c */ /* 0x000fd60001704270 */
[----:B------:R-:W-:Y:S01]  /*55e0*/  @P1 STG.E.U16 desc[UR12][R4.64+0x52], R79 ;  /* 0x0000524f04001986 */ /* 0x000fe2000c10150c */
[----:B------:R-:W-:-:S13]  /*55f0*/  ISETP.GT.AND P1, PT, R16, RZ, P4 ;  /* 0x000000ff1000720c */ /* 0x000fda0002724270 */
[----:B------:R-:W-:Y:S01]  /*5600*/  @P1 STG.E.U16 desc[UR12][R2.64+0x60], R80 ;  /* 0x0000605002001986 */ /* 0x000fe2000c10150c */
[----:B------:R-:W-:-:S13]  /*5610*/  ISETP.GT.AND P1, PT, R16, RZ, P3 ;  /* 0x000000ff1000720c */ /* 0x000fda0001f24270 */
[----:B------:R-:W-:Y:S01]  /*5620*/  @P1 STG.E.U16 desc[UR12][R2.64+0x62], R81 ;  /* 0x0000625102001986 */ /* 0x000fe2000c10150c */
[----:B------:R-:W-:-:S13]  /*5630*/  ISETP.GT.AND P1, PT, R16, 0x8, P4 ;  /* 0x000000081000780c */ /* 0x000fda0002724270 */
[----:B------:R-:W-:Y:S01]  /*5640*/  @P1 STG.E.U16 desc[UR12][R4.64+0x60], R82 ;  /* 0x0000605204001986 */ /* 0x000fe2000c10150c */
[----:B------:R-:W-:-:S13]  /*5650*/  ISETP.GT.AND P1, PT, R16, 0x8, P3 ;  /* 0x000000081000780c */ /* 0x000fda0001f24270 */
[----:B------:R-:W-:Y:S01]  /*5660*/  @P1 STG.E.U16 desc[UR12][R4.64+0x62], R83 ;  /* 0x0000625304001986 */ /* 0x000fe2000c10150c */
[----:B------:R-:W-:-:S05]  /*5670*/  IADD3 R10, P1, R17, R4, RZ ;  /* 0x00000004110a7210 */ /* 0x000fca0007f3e0ff */
[----:B------:R-:W-:Y:S01]  /*5680*/  IMAD.X R11, R9, 0x1, R5, P1 ;  /* 0x00000001090b7824 */ /* 0x000fe200008e0605 */
[----:B------:R-:W-:-:S13]  /*5690*/  ISETP.GT.AND P1, PT, R16, RZ, P2 ;  /* 0x000000ff1000720c */ /* 0x000fda0001724270 */
[----:B------:R-:W-:Y:S01]  /*56a0*/  @P1 STG.E.U16 desc[UR12][R2.64+0x70], R84 ;  /* 0x0000705402001986 */ /* 0x000fe2000c10150c */
[----:B------:R-:W-:-:S05]  /*56b0*/  IADD3 R8, P1, R17, R2, RZ ;  /* 0x0000000211087210 */ /* 0x000fca0007f3e0ff */
[----:B------:R-:W-:Y:S01]  /*56c0*/  IMAD.X R9, R9, 0x1, R3, P1 ;  /* 0x0000000109097824 */ /* 0x000fe200008e0603 */
[----:B------:R-:W-:-:S04]  /*56d0*/  ISETP.GT.AND P1, PT, R15, 0x39, PT ;  /* 0x000000390f00780c */ /* 0x000fc80003f24270 */
[----:B------:R-:W-:-:S13]  /*56e0*/  ISETP.GT.AND P5, PT, R16, RZ, P1 ;  /* 0x000000ff1000720c */ /* 0x000fda0000fa4270 */
[----:B------:R0:W-:Y:S01]  /*56f0*/  @P5 STG.E.U16 desc[UR12][R2.64+0x72], R85 ;  /* 0x0000725502005986 */ /* 0x0001e2000c10150c */
[----:B------:R-:W-:-:S03]  /*5700*/  ISETP.GT.AND P5, PT, R15, RZ, PT ;  /* 0x000000ff0f00720c */ /* 0x000fc60003fa4270 */
[----:B------:R-:W-:Y:S01]  /*5710*/  @P0 STG.E.U16 desc[UR12][R4.64+0x70], R86 ;  /* 0x0000705604000986 */ /* 0x000fe2000c10150c */
[----:B------:R-:W-:-:S13]  /*5720*/  ISETP.GT.AND P0, PT, R16, 0x8, P1 ;  /* 0x000000081000780c */ /* 0x000fda0000f04270 */
[----:B------:R-:W-:Y:S01]  /*5730*/  @P0 STG.E.U16 desc[UR12][R4.64+0x72], R87 ;  /* 0x0000725704000986 */ /* 0x000fe2000c10150c */
[C---:B------:R-:W-:Y:S02]  /*5740*/  ISETP.GT.AND P0, PT, R16.reuse, 0x40, P5 ;  /* 0x000000401000780c */ /* 0x040fe40002f04270 */
[----:B------:R-:W-:-:S11]  /*5750*/  ISETP.GT.AND P5, PT, R16, 0x48, P5 ;  /* 0x000000481000780c */ /* 0x000fd60002fa4270 */
[----:B------:R-:W-:Y:S01]  /*5760*/  @P0 STG.E.U16 desc[UR12][R8.64], R24 ;  /* 0x0000001808000986 */ /* 0x000fe2000c10150c */
[C---:B------:R-:W-:Y:S02]  /*5770*/  ISETP.GT.AND P0, PT, R16.reuse, 0x40, P6 ;  /* 0x000000401000780c */ /* 0x040fe40003704270 */
[----:B------:R-:W-:-:S11]  /*5780*/  ISETP.GT.AND P6, PT, R16, 0x48, P6 ;  /* 0x000000481000780c */ /* 0x000fd600037c4270 */
[----:B0-----:R-:W-:Y:S02]  /*5790*/  @P0 IMAD.MOV.U32 R2, RZ, RZ, R8 ;  /* 0x000000ffff020224 */ /* 0x001fe400078e0008 */
[----:B------:R-:W-:-:S05]  /*57a0*/  @P0 IMAD.MOV.U32 R3, RZ, RZ, R9 ;  /* 0x000000ffff030224 */ /* 0x000fca00078e0009 */
[----:B------:R0:W-:Y:S01]  /*57b0*/  @P0 STG.E.U16 desc[UR12][R2.64+0x2], R25 ;  /* 0x0000021902000986 */ /* 0x0001e2000c10150c */
[----:B------:R-:W-:-:S03]  /*57c0*/  ISETP.NE.AND P0, PT, R13, RZ, PT ;  /* 0x000000ff0d00720c */ /* 0x000fc60003f05270 */
[----:B------:R-:W-:Y:S01]  /*57d0*/  @P5 STG.E.U16 desc[UR12][R10.64], R26 ;  /* 0x0000001a0a005986 */ /* 0x000fe2000c10150c */
[----:B------:R-:W-:-:S03]  /*57e0*/  ISETP.NE.AND P5, PT, R12, RZ, PT ;  /* 0x000000ff0c00720c */ /* 0x000fc60003fa5270 */
[----:B------:R-:W-:Y:S01]  /*57f0*/  @P6 STG.E.U16 desc[UR12][R10.64+0x2], R27 ;  /* 0x0000021b0a006986 */ /* 0x000fe2000c10150c */
[----:B------:R-:W-:-:S04]  /*5800*/  ISETP.GT.AND P6, PT, R15, 0x8, PT ;  /* 0x000000080f00780c */ /* 0x000fc80003fc4270 */
[----:B------:R-:W-:-:S13]  /*5810*/  ISETP.GT.AND P6, PT, R16, 0x40, P6 ;  /* 0x000000401000780c */ /* 0x000fda00037c4270 */
[----:B0-----:R-:W-:Y:S02]  /*5820*/  @P6 IMAD.MOV.U32 R2, RZ, RZ, R8 ;  /* 0x000000ffff026224 */ /* 0x001fe400078e0008 */
[----:B------:R-:W-:-:S05]  /*5830*/  @P6 IMAD.MOV.U32 R3, RZ, RZ, R9 ;  /* 0x000000ffff036224 */ /* 0x000fca00078e0009 */
[----:B------:R0:W-:Y:S01]  /*5840*/  @P6 STG.E.U16 desc[UR12][R2.64+0x10], R28 ;  /* 0x0000101c02006986 */ /* 0x0001e2000c10150c */
[----:B------:R-:W-:-:S04]  /*5850*/  ISETP.GT.AND P6, PT, R15, 0x9, PT ;  /* 0x000000090f00780c */ /* 0x000fc80003fc4270 */
[----:B------:R-:W-:-:S13]  /*5860*/  ISETP.GT.AND P6, PT, R16, 0x40, P6 ;  /* 0x000000401000780c */ /* 0x000fda00037c4270 */
[----:B0-----:R-:W-:Y:S02]  /*5870*/  @P6 IMAD.MOV.U32 R2, RZ, RZ, R8 ;  /* 0x000000ffff026224 */ /* 0x001fe400078e0008 */
[----:B------:R-:W-:-:S05]  /*5880*/  @P6 IMAD.MOV.U32 R3, RZ, RZ, R9 ;  /* 0x000000ffff036224 */ /* 0x000fca00078e0009 */
[----:B------:R0:W-:Y:S01]  /*5890*/  @P6 STG.E.U16 desc[UR12][R2.64+0x12], R29 ;  /* 0x0000121d02006986 */ /* 0x0001e2000c10150c */
[----:B------:R-:W-:-:S04]  /*58a0*/  ISETP.GT.AND P6, PT, R15, 0x8, PT ;  /* 0x000000080f00780c */ /* 0x000fc80003fc4270 */
[----:B------:R-:W-:-:S13]  /*58b0*/  ISETP.GT.AND P6, PT, R16, 0x48, P6 ;  /* 0x000000481000780c */ /* 0x000fda00037c4270 */
        /* <DEDUP_REMOVED lines=66> */
[C---:B------:R-:W-:Y:S02]  /*5ce0*/  ISETP.GT.AND P6, PT, R16.reuse, 0x40, P5 ;  /* 0x000000401000780c */ /* 0x040fe40002fc4270 */
[----:B------:R-:W-:-:S11]  /*5cf0*/  ISETP.GT.AND P5, PT, R16, 0x48, P5 ;  /* 0x000000481000780c */ /* 0x000fd60002fa4270 */
        /* <DEDUP_REMOVED lines=9> */
[----:B------:R-:W-:Y:S01]  /*5d90*/  ISETP.GT.AND P4, PT, R16, 0x48, P4 ;  /* 0x000000481000780c */ /* 0x000fe20002784270 */
        /* <DEDUP_REMOVED lines=17> */
[----:B------:R0:W-:Y:S02]  /*5eb0*/  @P0 STG.E.U16 desc[UR12][R2.64+0x62], R49 ;  /* 0x0000623102000986 */ /* 0x0001e4000c10150c */
        /* <DEDUP_REMOVED lines=8> */
[----:B------:R0:W-:Y:S04]  /*5f40*/  @P6 STG.E.U16 desc[UR12][R2.64+0x70], R52 ;  /* 0x0000703402006986 */ /* 0x0001e8000c10150c */
[----:B------:R1:W-:Y:S01]  /*5f50*/  @P5 STG.E.U16 desc[UR12][R8.64+0x72], R53 ;  /* 0x0000723508005986 */ /* 0x0003e2000c10150c */
[----:B0-----:R-:W-:Y:S02]  /*5f60*/  @P2 IMAD.MOV.U32 R2, RZ, RZ, R6 ;  /* 0x000000ffff022224 */ /* 0x001fe400078e0006 */
[----:B------:R-:W-:-:S05]  /*5f70*/  @P2 IMAD.MOV.U32 R3, RZ, RZ, R7 ;  /* 0x000000ffff032224 */ /* 0x000fca00078e0007 */
[----:B------:R1:W-:Y:S01]  /*5f80*/  @P2 STG.E.U16 desc[UR12][R2.64+0x70], R54 ;  /* 0x0000703602002986 */ /* 0x0003e2000c10150c */
[----:B------:R-:W-:Y:S05]  /*5f90*/  @!P1 EXIT ;  /* 0x000000000000994d */ /* 0x000fea0003800000 */
[----:B------:R-:W-:-:S05]  /*5fa0*/  F2FP.BF16.F32.PACK_AB R0, RZ, R0 ;  /* 0x00000000ff00723e */ /* 0x000fca00000010ff */
[----:B------:R-:W-:Y:S01]  /*5fb0*/  STG.E.U16 desc[UR12][R6.64+0x72], R0 ;  /* 0x0000720006007986 */ /* 0x000fe2000c10150c */
[----:B------:R-:W-:Y:S05]  /*5fc0*/  EXIT ;  /* 0x000000000000794d */ /* 0x000fea0003800000 */
.L_x_10:
[----:B------:R-:W-:-:S13]  /*5fd0*/  ISETP.NE.AND P0, PT, R6, RZ, PT ;  /* 0x000000ff0600720c */ /* 0x000fda0003f05270 */
[----:B------:R-:W-:Y:S05]  /*5fe0*/  @P0 EXIT ;  /* 0x000000000000094d */ /* 0x000fea0003800000 */
[----:B------:R-:W-:-:S13]  /*5ff0*/  ELECT P0, URZ, PT ;  /* 0x00000000003f782f */ /* 0x000fda0003800000 */
[----:B------:R-:W-:Y:S05]  /*6000*/  @!P0 BRA `(.L_x_145) ;  /* 0x00000008000c8947 */ /* 0x000fea0003800000 */
[----:B------:R-:W-:Y:S02]  /*6010*/  ISETP.GE.AND P0, PT, R3, 0x1, PT ;  /* 0x000000010300780c */ /* 0x000fe40003f06270 */
[----:B0-2---:R-:W-:-:S04]  /*6020*/  SHF.R.S32.HI R5, RZ, 0x1f, R8 ;  /* 0x0000001fff057819 */ /* 0x005fc80000011408 */
[----:B------:R-:W-:-:S07]  /*6030*/  LEA.HI R5, R5, R8, RZ, 0x7 ;  /* 0x0000000805057211 */ /* 0x000fce00078f38ff */
[----:B------:R-:W-:Y:S05]  /*6040*/  @!P0 BRA `(.L_x_145) ;  /* 0x0000000400fc8947 */ /* 0x000fea0003800000 */
[----:B-----5:R-:W0:Y:S01]  /*6050*/  S2R R0, SR_CTAID.X ;  /* 0x0000000000007919 */ /* 0x020e220000002500 */
[----:B------:R-:W-:Y:S01]  /*6060*/  LOP3.LUT R5, R5, 0xffffff80, RZ, 0xc0, !PT ;  /* 0xffffff8005057812 */ /* 0x000fe200078ec0ff */
[----:B------:R-:W-:Y:S01]  /*6070*/  ULDC UR4, c[0x0][0x384] ;  /* 0x0000e10000047ab9 */ /* 0x000fe20000000800 */
[C---:B------:R-:W-:Y:S01]  /*6080*/  LOP3.LUT P0, RZ, R8.reuse, 0x1f, RZ, 0xc0, !PT ;  /* 0x0000001f08ff7812 */ /* 0x040fe2000780c0ff */
[----:B------:R-:W1:Y:S01]  /*6090*/  S2R R10, SR_CTAID.Y ;  /* 0x00000000000a7919 */ /* 0x000e620000002600 */
[----:B------:R-:W-:Y:S01]  /*60a0*/  ULDC UR5, c[0x0][0x388] ;  /* 0x0000e20000057ab9 */ /* 0x000fe20000000800 */
[----:B------:R-:W-:Y:S01]  /*60b0*/  IMAD.IADD R5, R8, 0x1, -R5 ;  /* 0x0000000108057824 */ /* 0x000fe200078e0a05 */
[----:B------:R-:W-:Y:S01]  /*60c0*/  LOP3.LUT R20, R2, 0x2, RZ, 0xfc, !PT ;  /* 0x0000000202147812 */ /* 0x000fe200078efcff */
[----:B------:R-:W-:Y:S01]  /*60d0*/  VIADD R21, R3, 0x1 ;  /* 0x0000000103157836 */ /* 0x000fe20000000000 */
[----:B------:R-:W-:Y:S01]  /*60e0*/  CS2R R6, SRZ ;  /* 0x0000000000067805 */ /* 0x000fe2000001ff00 */
[----:B------:R-:W-:Y:S01]  /*60f0*/  IMAD.MOV.U32 R4, RZ, RZ, RZ ;  /* 0x000000ffff047224 */ /* 0x000fe200078e00ff */
[----:B------:R-:W-:-:S02]  /*6100*/  ISETP.NE.AND P1, PT, R5, RZ, PT ;  /* 0x000000ff0500720c */ /* 0x000fc40003f25270 */
[----:B------:R-:W-:Y:S02]  /*6110*/  CS2R R8, SRZ ;  /* 0x0000000000087805 */ /* 0x000fe4000001ff00 */
[----:B------:R-:W-:Y:S01]  /*6120*/  ISETP.NE.OR P0, PT, R5, RZ, !P0 ;  /* 0x000000ff0500720c */ /* 0x000fe20004705670 */
[----:B------:R-:W-:Y:S02]  /*6130*/  IMAD.MOV.U32 R5, RZ, RZ, 0x1 ;  /* 0x00000001ff057424 */ /* 0x000fe400078e00ff */
[----:B0-----:R-:W-:-:S04]  /*6140*/  IMAD.SHL.U32 R16, R0, 0x80, RZ ;  /* 0x0000008000107824 */ /* 0x001fc800078e00ff */
[----:B------:R-:W-:-:S04]  /*6150*/  IMAD.HI.U32 R0, R16, UR4, RZ ;  /* 0x0000000410007c27 */ /* 0x000fc8000f8e00ff */
[----:B-1----:R-:W-:Y:S01]  /*6160*/  IMAD.SHL.U32 R18, R10, 0x40, RZ ;  /* 0x000000400a127824 */ /* 0x002fe200078e00ff */
[----:B------:R-:W-:-:S07]  /*6170*/  SHF.R.U32.HI R0, RZ, UR5, R0 ;  /* 0x00000005ff007c19 */ /* 0x000fce0008011600 */
.L_x_149:
[----:B------:R-:W0:Y:S01]  /*6180*/  S2R R11, SR_CgaCtaId ;  /* 0x00000000000b7919 */ /* 0x000e220000008800 */
[----:B------:R-:W-:-:S04]  /*6190*/  MOV R10, 0x400 ;  /* 0x00000400000a7802 */ /* 0x000fc80000000f00 */
[----:B0-----:R-:W-:Y:S02]  /*61a0*/  LEA R19, R11, R10, 0x18 ;  /* 0x0000000a0b137211 */ /* 0x001fe400078ec0ff */
[----:B------:R-:W-:-:S03]  /*61b0*/  SHF.L.U32 R10, R5, 0x1f, RZ ;  /* 0x0000001f050a7819 */ /* 0x000fc600000006ff */
[----:B------:R-:W-:-:S07]  /*61c0*/  IMAD R17, R4, 0x8, R19 ;  /* 0x0000000804117824 */ /* 0x000fce00078e0213 */
.L_x_146:
[----:B0-----:R0:W1:Y:S02]  /*61d0*/  SYNCS.PHASECHK.TRANS64.TRYWAIT P2, [R17+URZ+0x36048], R10 ;  /* 0x0360480a110075a7 */ /* 0x001064000804017f */
[----:B-1----:R-:W-:Y:S05]  /*61e0*/  @!P2 NANOSLEEP.SYNCS 0x989680 ;  /* 0x009896800000a95d */ /* 0x002fea0003900000 */
[----:B------:R-:W1:Y:S02]  /*61f0*/  @!P2 SYNCS.PHASECHK.TRANS64 P2, [R17+URZ+0x36048], R10 ;  /* 0x0360480a1100a5a7 */ /* 0x000e64000804007f */
[----:B-1----:R-:W-:Y:S05]  /*6200*/  @!P2 BRA `(.L_x_146) ;  /* 0xfffffffc00f0a947 */ /* 0x002fea000383ffff */
[----:B0-----:R-:W0:Y:S02]  /*6210*/  @!P1 LDC R10, c[0x0][0x580] ;  /* 0x00016000ff0a9b82 */ /* 0x001e240000000800 */
[----:B0-----:R0:W-:Y:S02]  /*6220*/  @!P1 SYNCS.ARRIVE.TRANS64 RZ, [R17+URZ+0x36000], R10 ;  /* 0x0360000a11ff99a7 */ /* 0x0011e4000800003f */
[----:B0-----:R-:W-:-:S04]  /*6230*/  PRMT R10, R20, 0x9910, RZ ;  /* 0x00009910140a7816 */ /* 0x001fc800000000ff */
[----:B------:R-:W-:-:S13]  /*6240*/  ISETP.NE.AND P2, PT, R10, 0x2, PT ;  /* 0x000000020a00780c */ /* 0x000fda0003f45270 */
[----:B------:R-:W-:Y:S05]  /*6250*/  @P2 BRA `(.L_x_147) ;  /* 0x0000000000042947 */ /* 0x000fea0003800000 */
[----:B------:R-:W-:Y:S01]  /*6260*/  BPT.TRAP 0x1 ;  /* 0x000000040000795c */ /* 0x000fe20000300000 */
.L_x_147:
[----:B------:R-:W-:Y:S05]  /*6270*/  @P0 BRA `(.L_x_148) ;  /* 0x0000000000040947 */ /* 0x000fea0003800000 */
[----:B------:R-:W-:Y:S01]  /*6280*/  BPT.TRAP 0x1 ;  /* 0x000000040000795c */ /* 0x000fe20000300000 */
.L_x_148:
[----:B------:R-:W0:Y:S01]  /*6290*/  LDC R13, c[0x0][0x380] ;  /* 0x0000e000ff0d7b82 */ /* 0x000e220000000800 */
[----:B------:R-:W-:Y:S01]  /*62a0*/  R2UR UR4, R0 ;  /* 0x00000000000472ca */ /* 0x000fe200000e0000 */
[----:B------:R-:W-:Y:S01]  /*62b0*/  ULDC UR14, c[0x0][0x38c] ;  /* 0x0000e300000e7ab9 */ /* 0x000fe20000000800 */
[----:B------:R-:W-:Y:S01]  /*62c0*/  R2UR UR13, R16 ;  /* 0x00000000100d72ca */ /* 0x000fe200000e0000 */
[----:B------:R-:W-:Y:S01]  /*62d0*/  UISETP.NE.AND UP0, UPT, UR14, 0x1, UPT ;  /* 0x000000010e00788c */ /* 0x000fe2000bf05270 */
[C---:B------:R-:W-:Y:S01]  /*62e0*/  R2UR UR18, R8.reuse ;  /* 0x00000000081272ca */ /* 0x040fe200000e0000 */
[----:B------:R-:W-:Y:S01]  /*62f0*/  VIADD R8, R8, 0x1 ;  /* 0x0000000108087836 */ /* 0x000fe20000000000 */
[----:B------:R-:W-:Y:S01]  /*6300*/  ULDC UR24, c[0x0][0x398] ;  /* 0x0000e60000187ab9 */ /* 0x000fe20000000800 */
[----:B------:R-:W1:Y:S01]  /*6310*/  LDC.64 R10, c[0x0][0x3f8] ;  /* 0x0000fe00ff0a7b82 */ /* 0x000e620000000a00 */
[----:B------:R-:W-:Y:S01]  /*6320*/  R2UR UR16, R4 ;  /* 0x00000000041072ca */ /* 0x000fe200000e0000 */
[----:B------:R-:W-:Y:S01]  /*6330*/  ULDC UR12, c[0x0][0x3ec] ;  /* 0x0000fb00000c7ab9 */ /* 0x000fe20000000800 */
[----:B------:R-:W-:Y:S01]  /*6340*/  R2UR UR17, R17 ;  /* 0x00000000111172ca */ /* 0x000fe200000e0000 */
[----:B------:R-:W-:Y:S01]  /*6350*/  VIADD R21, R21, 0xffffffff ;  /* 0xffffffff15157836 */ /* 0x000fe20000000000 */
[----:B------:R-:W-:Y:S01]  /*6360*/  ULDC.64 UR28, c[0x0][0x198] ;  /* 0x00006600001c7ab9 */ /* 0x000fe20000000a00 */
[----:B------:R-:W-:Y:S01]  /*6370*/  ULDC.64 UR20, c[0x0][0x3f0] ;  /* 0x0000fc0000147ab9 */ /* 0x000fe20000000a00 */
[----:B------:R-:W-:Y:S01]  /*6380*/  @UP0 ULDC.64 UR8, c[0x0][0x390] ;  /* 0x0000e40000080ab9 */ /* 0x000fe20000000a00 */
[----:B---34-:R-:W1:Y:S01]  /*6390*/  LDC.64 R14, c[0x0][0x3d0] ;  /* 0x0000f400ff0e7b82 */ /* 0x018e620000000a00 */
[----:B------:R-:W-:Y:S01]  /*63a0*/  ISETP.GT.AND P6, PT, R21, 0x1, PT ;  /* 0x000000011500780c */ /* 0x000fe20003fc4270 */
[----:B------:R-:W-:Y:S01]  /*63b0*/  USHF.L.U32 UR18, UR18, 0x6, URZ ;  /* 0x0000000612127899 */ /* 0x000fe2000800063f */
[----:B------:R-:W-:Y:S01]  /*63c0*/  UMOV UR26, 0x0 ;  /* 0x00000000001a7882 */ /* 0x000fe20000000000 */
[----:B------:R-:W-:-:S04]  /*63d0*/  UMOV UR27, 0x10000000 ;  /* 0x10000000001b7882 */ /* 0x000fc80000000000 */
[----:B------:R-:W2:Y:S01]  /*63e0*/  LDC R12, c[0x0][0x400] ;  /* 0x00010000ff0c7b82 */ /* 0x000ea20000000800 */
[----:B0-----:R-:W-:Y:S01]  /*63f0*/  ISETP.NE.AND P2, PT, R13, 0x1, PT ;  /* 0x000000010d00780c */ /* 0x001fe20003f45270 */
[----:B------:R-:W-:-:S12]  /*6400*/  UIADD3 UR17, UR17, 0x36000, URZ ;  /* 0x0003600011117890 */ /* 0x000fd8000fffe03f */
[----:B------:R-:W-:Y:S01]  /*6410*/  @P2 IMAD.U32 R22, RZ, RZ, UR4 ;  /* 0x00000004ff162e24 */ /* 0x000fe2000f8e00ff */
[----:B------:R-:W-:Y:S01]  /*6420*/  ULDC.64 UR4, c[0x0][0x3c8] ;  /* 0x0000f20000047ab9 */ /* 0x000fe20000000a00 */
[----:B-1----:R-:W-:Y:S02]  /*6430*/  IMAD R11, R7, R14, R11 ;  /* 0x0000000e070b7224 */ /* 0x002fe400078e020b */
[----:B------:R-:W-:Y:S01]  /*6440*/  IMAD R10, R9, UR5, R10 ;  /* 0x00000005090a7c24 */ /* 0x000fe2000f8e020a */
[----:B------:R-:W-:Y:S02]  /*6450*/  @P2 R2UR UR13, R22 ;  /* 0x00000000160d22ca */ /* 0x000fe400000e0000 */
[----:B------:R-:W-:Y:S01]  /*6460*/  ISETP.NE.AND P2, PT, R8, UR15, PT ;  /* 0x0000000f08007c0c */ /* 0x000fe2000bf45270 */
[----:B------:R-:W-:Y:S02]  /*6470*/  IMAD.U32 R11, R11, 0x20, R10 ;  /* 0x000000200b0b7824 */ /* 0x000fe400078e000a */
[----:B--2---:R-:W-:Y:S01]  /*6480*/  IMAD R12, R6, R15, R12 ;  /* 0x0000000f060c7224 */ /* 0x004fe200078e020c */
[----:B------:R-:W-:Y:S01]  /*6490*/  SEL R8, R8, RZ, P2 ;  /* 0x000000ff08087207 */ /* 0x000fe20001000000 */
[----:B------:R-:W0:Y:S02]  /*64a0*/  LDC.64 R14, c[0x0][0x3e0] ;  /* 0x0000f800ff0e7b82 */ /* 0x000e240000000a00 */
[----:B------:R-:W-:-:S04]  /*64b0*/  IMAD.U32 R11, R12, 0x400, R11 ;  /* 0x000004000c0b7824 */ /* 0x000fc800078e000b */
[----:B------:R-:W-:Y:S01]  /*64c0*/  UIMAD.WIDE.U32 UR6, UR13, UR8, URZ ;  /* 0x000000080d0672a5 */ /* 0x000fe2000f8e003f */
[----:B------:R-:W-:Y:S01]  /*64d0*/  R2UR UR25, R11 ;  /* 0x000000000b1972ca */ /* 0x000fe200000e0000 */
[----:B------:R-:W-:Y:S01]  /*64e0*/  UIADD3 UR6, -UR13, URZ, URZ ;  /* 0x0000003f0d067290 */ /* 0x000fe2000fffe13f */
[----:B------:R-:W-:Y:S01]  /*64f0*/  VIADD R11, R6, 0x1 ;  /* 0x00000001060b7836 */ /* 0x000fe20000000000 */
[----:B------:R-:W-:Y:S01]  /*6500*/  UMOV UR5, UR13 ;  /* 0x0000000d00057c82 */ /* 0x000fe20008000000 */
[----:B------:R-:W-:Y:S02]  /*6510*/  @UP0 USHF.R.U32.HI UR5, URZ, UR9, UR7 ;  /* 0x000000093f050299 */ /* 0x000fe40008011607 */
[----:B------:R-:W-:Y:S01]  /*6520*/  UISETP.NE.AND UP0, UPT, UR24, 0x1, UPT ;  /* 0x000000011800788c */ /* 0x000fe2000bf05270 */
[----:B------:R-:W-:Y:S01]  /*6530*/  IMAD R10, R13, UR6, R16 ;  /* 0x000000060d0a7c24 */ /* 0x000fe2000f8e0210 */
[----:B------:R-:W-:Y:S01]  /*6540*/  R2UR UR7, R19 ;  /* 0x00000000130772ca */ /* 0x000fe200000e0000 */
[----:B------:R-:W-:Y:S01]  /*6550*/  VIADD R13, R9, 0x1 ;  /* 0x00000001090d7836 */ /* 0x000fe20000000000 */
[----:B------:R-:W-:Y:S01]  /*6560*/  ULDC.64 UR8, c[0x0][0x3c0] ;  /* 0x0000f00000087ab9 */ /* 0x000fe20000000a00 */
[----:B------:R-:W-:Y:S01]  /*6570*/  @P2 IMAD.MOV R13, RZ, RZ, R9 ;  /* 0x000000ffff0d2224 */ /* 0x000fe200078e0209 */
[----:B------:R-:W-:Y:S01]  /*6580*/  R2UR UR19, R10 ;  /* 0x000000000a1372ca */ /* 0x000fe200000e0000 */
[C---:B------:R-:W-:Y:S01]  /*6590*/  IMAD R19, R4.reuse, 0x2000, R19 ;  /* 0x0000200004137824 */ /* 0x040fe200078e0213 */
[----:B------:R-:W-:Y:S01]  /*65a0*/  UMOV UR22, UR5 ;  /* 0x0000000500167c82 */ /* 0x000fe20008000000 */
[----:B------:R-:W-:Y:S01]  /*65b0*/  VIADD R10, R7, 0x1 ;  /* 0x00000001070a7836 */ /* 0x000fe20000000000 */
[----:B------:R-:W-:Y:S01]  /*65c0*/  UIADD3 UR6, UP1, UR28, 0xf0, URZ ;  /* 0x000000f01c067890 */ /* 0x000fe2000ff3e03f */
[----:B0-----:R-:W-:Y:S01]  /*65d0*/  ISETP.NE.AND P3, PT, R13, R14, PT ;  /* 0x0000000e0d00720c */ /* 0x001fe20003f65270 */
[----:B------:R-:W-:Y:S01]  /*65e0*/  @UP0 ULDC UR10, c[0x0][0x39c] ;  /* 0x0000e700000a0ab9 */ /* 0x000fe20000000800 */
[----:B------:R-:W-:Y:S01]  /*65f0*/  @UP0 ULDC UR30, c[0x0][0x3a0] ;  /* 0x0000e800001e0ab9 */ /* 0x000fe20000000800 */
[----:B------:R-:W-:Y:S01]  /*6600*/  UIMAD.WIDE.U32 UR10, UR5, UR10, URZ ;  /* 0x0000000a050a72a5 */ /* 0x000fe2000f8e003f */
[----:B------:R-:W-:Y:S01]  /*6610*/  R2UR UR23, R19 ;  /* 0x00000000131772ca */ /* 0x000fe200000e0000 */
[----:B------:R-:W-:Y:S01]  /*6620*/  ULEA UR16, UR16, UR7, 0xe ;  /* 0x0000000710107291 */ /* 0x000fe2000f8e703f */
[----:B------:R-:W-:Y:S01]  /*6630*/  VIADD R4, R4, 0x1 ;  /* 0x0000000104047836 */ /* 0x000fe20000000000 */
[----:B------:R-:W-:-:S02]  /*6640*/  @UP0 USHF.R.U32.HI UR22, URZ, UR30, UR11 ;  /* 0x0000001e3f160299 */ /* 0x000fc4000801160b */
[----:B------:R-:W-:Y:S01]  /*6650*/  UIMAD UR19, UR19, UR8, UR12 ;  /* 0x00000008131372a4 */ /* 0x000fe2000f8e020c */
[----:B------:R-:W-:Y:S01]  /*6660*/  R2UR UR12, R9 ;  /* 0x00000000090c72ca */ /* 0x000fe200000e0000 */
[----:B------:R-:W-:Y:S01]  /*6670*/  UIADD3 UR7, -UR5, URZ, URZ ;  /* 0x0000003f05077290 */ /* 0x000fe2000fffe13f */
[----:B------:R-:W-:Y:S01]  /*6680*/  R2UR UR10, R18 ;  /* 0x00000000120a72ca */ /* 0x000fe200000e0000 */
[----:B------:R-:W-:Y:S01]  /*6690*/  UIADD3 UR8, -UR22, URZ, URZ ;  /* 0x0000003f16087290 */ /* 0x000fe2000fffe13f */
[----:B------:R-:W-:Y:S01]  /*66a0*/  @P3 IMAD.MOV R10, RZ, RZ, R7 ;  /* 0x000000ffff0a3224 */ /* 0x000fe200078e0207 */
[----:B------:R-:W-:Y:S01]  /*66b0*/  UIMAD UR7, UR14, UR7, UR13 ;  /* 0x000000070e0772a4 */ /* 0x000fe2000f8e020d */
[----:B------:R-:W-:Y:S01]  /*66c0*/  R2UR UR13, R7 ;  /* 0x00000000070d72ca */ /* 0x000fe200000e0000 */
[----:B------:R-:W-:Y:S01]  /*66d0*/  UIMAD UR5, UR24, UR8, UR5 ;  /* 0x00000008180572a4 */ /* 0x000fe2000f8e0205 */
[----:B------:R-:W-:Y:S01]  /*66e0*/  R2UR UR14, R6 ;  /* 0x00000000060e72ca */ /* 0x000fe200000e0000 */
[----:B------:R-:W-:Y:S01]  /*66f0*/  UIADD3 UR28, UP2, UR28, 0x270, URZ ;  /* 0x000002701c1c7890 */ /* 0x000fe2000ff5e03f */
[----:B------:R-:W-:Y:S01]  /*6700*/  ISETP.NE.AND P4, PT, R10, R15, PT ;  /* 0x0000000f0a00720c */ /* 0x000fe20003f85270 */
[----:B------:R-:W-:Y:S01]  /*6710*/  UIMAD UR20, UR7, UR9, UR20 ;  /* 0x00000009071472a4 */ /* 0x000fe2000f8e0214 */
[C---:B------:R-:W-:Y:S01]  /*6720*/  ISETP.NE.AND P5, PT, R4.reuse, 0x9, PT ;  /* 0x000000090400780c */ /* 0x040fe20003fa5270 */
[----:B------:R-:W-:Y:S01]  /*6730*/  UIMAD UR21, UR5, UR4, UR21 ;  /* 0x00000004051572a4 */ /* 0x000fe2000f8e0215 */
[----:B------:R-:W-:Y:S01]  /*6740*/  SEL R9, R13, RZ, P3 ;  /* 0x000000ff0d097207 */ /* 0x000fe20001800000 */
[----:B------:R-:W-:Y:S01]  /*6750*/  UIADD3.X UR7, URZ, UR29, URZ, UP1, !UPT ;  /* 0x0000001d3f077290 */ /* 0x000fe20008ffe43f */
[----:B------:R-:W-:Y:S01]  /*6760*/  SEL R12, RZ, 0x1, P5 ;  /* 0x00000001ff0c7807 */ /* 0x000fe20002800000 */
[----:B------:R-:W-:Y:S01]  /*6770*/  UPRMT UR4, UR25, 0x5410, URZ ;  /* 0x0000541019047896 */ /* 0x000fe2000800003f */
[----:B------:R-:W-:Y:S01]  /*6780*/  SEL R4, R4, RZ, P5 ;  /* 0x000000ff04047207 */ /* 0x000fe20002800000 */
[----:B------:R-:W-:Y:S01]  /*6790*/  UIADD3 UR8, UR23, 0x24000, URZ ;  /* 0x0002400017087890 */ /* 0x000fe2000fffe03f */
[----:B------:R-:W-:Y:S01]  /*67a0*/  LOP3.LUT R5, R5, R12, RZ, 0x3c, !PT ;  /* 0x0000000c05057212 */ /* 0x000fe200078e3cff */
[----:B------:R-:W-:Y:S01]  /*67b0*/  UIADD3.X UR29, URZ, UR29, URZ, UP2, !UPT ;  /* 0x0000001d3f1d7290 */ /* 0x000fe200097fe43f */
[----:B------:R-:W-:Y:S01]  /*67c0*/  SEL R7, R10, RZ, P4 ;  /* 0x000000ff0a077207 */ /* 0x000fe20002000000 */
[----:B------:R-:W-:Y:S01]  /*67d0*/  UMOV UR9, UR17 ;  /* 0x0000001100097c82 */ /* 0x000fe20008000000 */
[----:B------:R-:W-:Y:S01]  /*67e0*/  UMOV UR11, UR18 ;  /* 0x00000012000b7c82 */ /* 0x000fe20008000000 */
[----:B------:R-:W-:Y:S01]  /*67f0*/  @P4 IMAD.MOV R11, RZ, RZ, R6 ;  /* 0x000000ffff0b4224 */ /* 0x000fe200078e0206 */
[----:B------:R1:W-:Y:S03]  /*6800*/  UTMALDG.5D.IM2COL [UR16], [UR6], UR4 ;  /* 0x00000010060073b4 */ /* 0x0003e60008060004 */
[----:B------:R-:W-:Y:S01]  /*6810*/  IMAD.MOV.U32 R6, RZ, RZ, R11 ;  /* 0x000000ffff067224 */ /* 0x000fe200078e000b */
[----:B------:R1:W-:Y:S02]  /*6820*/  UTMALDG.5D [UR8], [UR28], desc[UR26] ;  /* 0x00001a081c0075b4 */ /* 0x0003e40008021000 */
[----:B-1----:R-:W-:Y:S05]  /*6830*/  @P6 BRA `(.L_x_149) ;  /* 0xfffffff800506947 */ /* 0x002fea000383ffff */
.L_x_145:
[----:B------:R-:W-:Y:S01]  /*6840*/  ISETP.GE.U32.AND P2, PT, R3, 0x9, PT ;  /* 0x000000090300780c */ /* 0x000fe20003f46070 */
[----:B------:R-:W-:Y:S05]  /*6850*/  WARPSYNC.ALL ;  /* 0x0000000000007948 */ /* 0x000fea0003800000 */
[----:B------:R-:W-:-:S07]  /*6860*/  ELECT P1, URZ, PT ;  /* 0x00000000003f782f */ /* 0x000fce0003820000 */
[----:B0-2---:R-:W-:-:S05]  /*6870*/  @P2 IMAD.WIDE.U32 R4, R3, 0x38e38e39, RZ ;  /* 0x38e38e3903042825 */ /* 0x005fca00078e00ff */
[----:B-----5:R-:W-:-:S04]  /*6880*/  @P2 SHF.R.U32.HI R0, RZ, 0x1, R5 ;  /* 0x00000001ff002819 */ /* 0x020fc80000011605 */
[----:B------:R-:W-:-:S04]  /*6890*/  @P2 LOP3.LUT R0, R0, 0x1, RZ, 0xc0, !PT ;  /* 0x0000000100002812 */ /* 0x000fc800078ec0ff */
[----:B------:R-:W-:Y:S01]  /*68a0*/  @P2 ISETP.NE.U32.AND P0, PT, R0, 0x1, PT ;  /* 0x000000010000280c */ /* 0x000fe20003f05070 */
[----:B------:R-:W-:-:S12]  /*68b0*/  @!P1 EXIT ;  /* 0x000000000000994d */ /* 0x000fd80003800000 */
[----:B------:R-:W-:Y:S01]  /*68c0*/  LOP3.LUT R2, R2, 0x2, RZ, 0xfc, !PT ;  /* 0x0000000202027812 */ /* 0x000fe200078efcff */
[----:B------:R-:W-:Y:S01]  /*68d0*/  IMAD.MOV.U32 R0, RZ, RZ, 0x1 ;  /* 0x00000001ff007424 */ /* 0x000fe200078e00ff */
[----:B------:R-:W-:Y:S02]  /*68e0*/  @P2 ISETP.NE.U32.AND.EX P0, PT, RZ, RZ, PT, P0 ;  /* 0x000000ffff00220c */ /* 0x000fe40003f05100 */
[----:B------:R-:W-:Y:S02]  /*68f0*/  ISETP.NE.AND P1, PT, R2, 0x3, PT ;  /* 0x000000030200780c */ /* 0x000fe40003f25270 */
[----:B------:R-:W-:-:S11]  /*6900*/  @P2 SEL R0, RZ, 0x1, !P0 ;  /* 0x00000001ff002807 */ /* 0x000fd60004000000 */
[----:B------:R-:W-:Y:S05]  /*6910*/  @!P1 BRA `(.L_x_150) ;  /* 0x0000000000049947 */ /* 0x000fea0003800000 */
[----:B------:R-:W-:Y:S01]  /*6920*/  BPT.TRAP 0x1 ;  /* 0x000000040000795c */ /* 0x000fe20000300000 */
.L_x_150:
[----:B------:R-:W0:Y:S01]  /*6930*/  S2R R7, SR_CgaCtaId ;  /* 0x0000000000077919 */ /* 0x000e220000008800 */
[----:B------:R-:W-:Y:S01]  /*6940*/  IMAD.WIDE.U32 R4, R3, 0x38e38e39, RZ ;  /* 0x38e38e3903047825 */ /* 0x000fe200078e00ff */
[----:B------:R-:W-:-:S04]  /*6950*/  MOV R2, 0x400 ;  /* 0x0000040000027802 */ /* 0x000fc80000000f00 */
[----:B------:R-:W-:Y:S02]  /*6960*/  SHF.R.U32.HI R4, RZ, 0x1, R5 ;  /* 0x00000001ff047819 */ /* 0x000fe40000011605 */
[----:B------:R-:W-:-:S03]  /*6970*/  SHF.L.U32 R5, R0, 0x1f, RZ ;  /* 0x0000001f00057819 */ /* 0x000fc600000006ff */
[----:B------:R-:W-:Y:S01]  /*6980*/  IMAD R3, R4, -0x9, R3 ;  /* 0xfffffff704037824 */ /* 0x000fe200078e0203 */
[----:B0-----:R-:W-:-:S05]  /*6990*/  LEA R2, R7, R2, 0x18 ;  /* 0x0000000207027211 */ /* 0x001fca00078ec0ff */
[----:B------:R-:W-:-:S04]  /*69a0*/  VIADD R2, R2, 0x36048 ;  /* 0x0003604802027836 */ /* 0x000fc80000000000 */
[----:B------:R-:W-:-:S07]  /*69b0*/  IMAD R4, R3, 0x8, R2 ;  /* 0x0000000803047824 */ /* 0x000fce00078e0202 */
.L_x_151:
[----:B0-----:R0:W1:Y:S02]  /*69c0*/  SYNCS.PHASECHK.TRANS64.TRYWAIT P0, [R4+URZ], R5 ;  /* 0x00000005040075a7 */ /* 0x001064000800017f */
[----:B-1----:R-:W-:Y:S05]  /*69d0*/  @!P0 NANOSLEEP.SYNCS 0x989680 ;  /* 0x009896800000895d */ /* 0x002fea0003900000 */
[----:B------:R-:W1:Y:S02]  /*69e0*/  @!P0 SYNCS.PHASECHK.TRANS64 P0, [R4+URZ], R5 ;  /* 0x00000005040085a7 */ /* 0x000e64000800007f */
[----:B-1----:R-:W-:Y:S05]  /*69f0*/  @!P0 BRA `(.L_x_151) ;  /* 0xfffffffc00f08947 */ /* 0x002fea000383ffff */
[----:B------:R-:W-:-:S05]  /*6a00*/  VIADD R3, R3, 0x1 ;  /* 0x0000000103037836 */ /* 0x000fca0000000000 */
[----:B------:R-:W-:-:S04]  /*6a10*/  ISETP.NE.AND P0, PT, R3, 0x9, PT ;  /* 0x000000090300780c */ /* 0x000fc80003f05270 */
[----:B0-----:R-:W-:Y:S02]  /*6a20*/  SEL R5, RZ, 0x1, P0 ;  /* 0x00000001ff057807 */ /* 0x001fe40000000000 */
[----:B------:R-:W-:Y:S02]  /*6a30*/  SEL R3, R3, RZ, P0 ;  /* 0x000000ff03037207 */ /* 0x000fe40000000000 */
[----:B------:R-:W-:-:S03]  /*6a40*/  LOP3.LUT R7, R0, R5, RZ, 0x3c, !PT ;  /* 0x0000000500077212 */ /* 0x000fc600078e3cff */
[----:B------:R-:W-:Y:S01]  /*6a50*/  IMAD R0, R3, 0x8, R2 ;  /* 0x0000000803007824 */ /* 0x000fe200078e0202 */
[----:B------:R-:W-:-:S07]  /*6a60*/  SHF.L.U32 R5, R7, 0x1f, RZ ;  /* 0x0000001f07057819 */ /* 0x000fce00000006ff */
.L_x_152:
        /* <DEDUP_REMOVED lines=11> */
.L_x_153:
        /* <DEDUP_REMOVED lines=11> */
.L_x_154:
        /* <DEDUP_REMOVED lines=11> */
.L_x_155:
        /* <DEDUP_REMOVED lines=11> */
.L_x_156:
        /* <DEDUP_REMOVED lines=11> */
.L_x_157:
        /* <DEDUP_REMOVED lines=11> */
.L_x_158:
        /* <DEDUP_REMOVED lines=11> */
.L_x_159:
[----:B0-----:R0:W1:Y:S02]  /*6f40*/  SYNCS.PHASECHK.TRANS64.TRYWAIT P0, [R3+URZ], R0 ;  /* 0x00000000030075a7 */ /* 0x001064000800017f */
[----:B-1----:R-:W-:Y:S05]  /*6f50*/  @!P0 NANOSLEEP.SYNCS 0x989680 ;  /* 0x009896800000895d */ /* 0x002fea0003900000 */
[----:B------:R-:W1:Y:S02]  /*6f60*/  @!P0 SYNCS.PHASECHK.TRANS64 P0, [R3+URZ], R0 ;  /* 0x00000000030085a7 */ /* 0x000e64000800007f */
[----:B-1----:R-:W-:Y:S05]  /*6f70*/  @P0 EXIT ;  /* 0x000000000000094d */ /* 0x002fea0003800000 */
[----:B------:R-:W-:Y:S05]  /*6f80*/  BRA `(.L_x_159) ;  /* 0xfffffffc00ec7947 */ /* 0x000fea000383ffff */
.L_x_160:
[----:B------:R-:W-:-:S00]  /*6f90*/  BRA `(.L_x_160) ;  /* 0xfffffffc00fc7947 */ /* 0x000fc0000383ffff */
[----:B------:R-:W-:-:S00]  /*6fa0*/  NOP ;  /* 0x0000000000007918 */ /* 0x000fc00000000000 */
        /* <DEDUP_REMOVED lines=13> */
.L_x_161:


//--------------------- .nv.shared._ZN7cutlass13device_kernelINS_4conv6kernel13ConvUniversalINS1_16ConvProblemShapeILNS1_8OperatorE1ELi3EEENS1_10collective14CollectiveConvINS1_46MainloopSm90TmaGmmaWarpSpecializedImplicitGemmILS5_1ELi9ELi3EN4cute5tupleIJNSA_1CILi1EEESD_SD_EEENS1_36KernelImplicitTmaWarpSpecializedSm90ELi1EEENSB_IJNSC_ILi128EEENSC_ILi64EEENSB_IJSI_EEEEEENS_10bfloat16_tESL_NSA_8TiledMMAINSA_8MMA_AtomIJNSA_4SM904GMMA27MMA_64x64x16_F32BF16BF16_SSILNSP_5MajorE0ELSR_1ELNSP_7ScaleInE1ELSS_1EEEEEENSA_6LayoutISE_NSB_IJNSC_ILi0EEESW_SW_EEEEENSB_IJNSA_10UnderscoreESZ_SZ_EEEEENS7_6detail26Sm90ImplicitGemmTileTraitsINSA_20SM90_TMA_LOAD_IM2COLENSA_14ComposedLayoutINSA_7SwizzleILi3ELi4ELi3EEENSA_18smem_ptr_flag_bitsILi16EEENSV_INSB_IJNSB_IJNSC_ILi8EEENSC_ILi16EEEEEENSB_IJSI_SD_EEENSB_IJSD_NSC_ILi9EEEEEEEEENSB_IJNSB_IJSI_NSC_ILi512EEEEEENSB_IJSD_SW_EEENSB_IJSW_NSC_ILi8192EEEEEEEEEEEEEvEENS13_INSA_13SM90_TMA_LOADENS15_IS17_S19_NSV_INSB_IJS1D_NSB_IJS1A_S1A_EEES1F_EEENSB_IJS1J_S1I_NSB_IJSW_NSC_ILi4096EEEEEEEEEEEEEvEEEENS_8epilogue10collective6detail29Sm90TmaWarpSpecializedAdapterINS21_15DefaultEpilogueISL_NSB_IJNSB_IJllllEEESD_SW_EEES26_NS20_6thread17LinearCombinationISL_Li1EffLNS27_9ScaleType4KindE0ELNS_15FloatRoundStyleE2ESL_EENS_4gemm15EpilogueDefaultEEEEEvvEEEEvNT_6ParamsE --------------------------
	.section	.nv.shared._ZN7cutlass13device_kernelINS_4conv6kernel13ConvUniversalINS1_16ConvProblemShapeILNS1_8OperatorE1ELi3EEENS1_10collective14CollectiveConvINS1_46MainloopSm90TmaGmmaWarpSpecializedImplicitGemmILS5_1ELi9ELi3EN4cute5tupleIJNSA_1CILi1EEESD_SD_EEENS1_36KernelImplicitTmaWarpSpecializedSm90ELi1EEENSB_IJNSC_ILi128EEENSC_ILi64EEENSB_IJSI_EEEEEENS_10bfloat16_tESL_NSA_8TiledMMAINSA_8MMA_AtomIJNSA_4SM904GMMA27MMA_64x64x16_F32BF16BF16_SSILNSP_5MajorE0ELSR_1ELNSP_7ScaleInE1ELSS_1EEEEEENSA_6LayoutISE_NSB_IJNSC_ILi0EEESW_SW_EEEEENSB_IJNSA_10UnderscoreESZ_SZ_EEEEENS7_6detail26Sm90ImplicitGemmTileTraitsINSA_20SM90_TMA_LOAD_IM2COLENSA_14ComposedLayoutINSA_7SwizzleILi3ELi4ELi3EEENSA_18smem_ptr_flag_bitsILi16EEENSV_INSB_IJNSB_IJNSC_ILi8EEENSC_ILi16EEEEEENSB_IJSI_SD_EEENSB_IJSD_NSC_ILi9EEEEEEEEENSB_IJNSB_IJSI_NSC_ILi512EEEEEENSB_IJSD_SW_EEENSB_IJSW_NSC_ILi8192EEEEEEEEEEEEEvEENS13_INSA_13SM90_TMA_LOADENS15_IS17_S19_NSV_INSB_IJS1D_NSB_IJS1A_S1A_EEES1F_EEENSB_IJS1J_S1I_NSB_IJSW_NSC_ILi4096EEEEEEEEEEEEEvEEEENS_8epilogue10collective6detail29Sm90TmaWarpSpecializedAdapterINS21_15DefaultEpilogueISL_NSB_IJNSB_IJllllEEESD_SW_EEES26_NS20_6thread17LinearCombinationISL_Li1EffLNS27_9ScaleType4KindE0ELNS_15FloatRoundStyleE2ESL_EENS_4gemm15EpilogueDefaultEEEEEvvEEEEvNT_6ParamsE,"aw",@nobits
	.sectionflags	@""
	.align	16
	.zero		1024


//--------------------- .nv.shared.reserved.0     --------------------------
	.section	.nv.shared.reserved.0,"aw",@nobits
	.weak		__nv_reservedSMEM_offset_0_alias
	.size		__nv_reservedSMEM_offset_0_alias, 0, 0
	.other		__nv_reservedSMEM_offset_0_alias,@"STO_CUDA_RESERVED_SHARED STV_DEFAULT"
__nv_reservedSMEM_offset_0_alias:
	.zero		0


//--------------------- .nv.global                --------------------------
	.section	.nv.global,"aw",@nobits
.nv.global:
	.type		_ZN39_INTERNAL_e1361b3b_4_k_cu_13120523_28714cute1_E,@object
	.size		_ZN39_INTERNAL_e1361b3b_4_k_cu_13120523_28714cute1_E,(_ZN39_INTERNAL_e1361b3b_4_k_cu_13120523_28714cuda3std3__45__cpo6cbeginE - _ZN39_INTERNAL_e1361b3b_4_k_cu_13120523_28714cute1_E)
_ZN39_INTERNAL_e1361b3b_4_k_cu_13120523_28714cute1_E:
	.zero		1
	.type		_ZN39_INTERNAL_e1361b3b_4_k_cu_13120523_28714cuda3std3__45__cpo6cbeginE,@object
	.size		_ZN39_INTERNAL_e1361b3b_4_k_cu_13120523_28714cuda3std3__45__cpo6cbeginE,(_ZN39_INTERNAL_e1361b3b_4_k_cu_13120523_28714cuda3std3__48in_placeE - _ZN39_INTERNAL_e1361b3b_4_k_cu_13120523_28714cuda3std3__45__cpo6cbeginE)
_ZN39_INTERNAL_e1361b3b_4_k_cu_13120523_28714cuda3std3__45__cpo6cbeginE:
	.zero		1
	.type		_ZN39_INTERNAL_e1361b3b_4_k_cu_13120523_28714cuda3std3__48in_placeE,@object
	.size		_ZN39_INTERNAL_e1361b3b_4_k_cu_13120523_28714cuda3std3__48in_placeE,(_ZN39_INTERNAL_e1361b3b_4_k_cu_13120523_28714cuda3std6ranges3__45__cpo9iter_moveE - _ZN39_INTERNAL_e1361b3b_4_k_cu_13120523_28714cuda3std3__48in_placeE)
_ZN39_INTERNAL_e1361b3b_4_k_cu_13120523_28714cuda3std3__48in_placeE:
	.zero		1
	.type		_ZN39_INTERNAL_e1361b3b_4_k_cu_13120523_28714cuda3std6ranges3__45__cpo9iter_moveE,@object
	.size		_ZN39_INTERNAL_e1361b3b_4_k_cu_13120523_28714cuda3std6ranges3__45__cpo9iter_moveE,(_ZN39_INTERNAL_e1361b3b_4_k_cu_13120523_28714cuda3std3__45__cpo5beginE - _ZN39_INTERNAL_e1361b3b_4_k_cu_13120523_28714cuda3std6ranges3__45__cpo9iter_moveE)
_ZN39_INTERNAL_e1361b3b_4_k_cu_13120523_28714cuda3std6ranges3__45__cpo9iter_moveE:
	.zero		1
	.type		_ZN39_INTERNAL_e1361b3b_4_k_cu_13120523_28714cuda3std3__45__cpo5beginE,@object
	.size		_ZN39_INTERNAL_e1361b3b_4_k_cu_13120523_28714cuda3std3__45__cpo5beginE,(_ZN39_INTERNAL_e1361b3b_4_k_cu_13120523_28714cuda3std3__441_GLOBAL__N__e1361b3b_4_k_cu_13120523_28716ignoreE - _ZN39_INTERNAL_e1361b3b_4_k_cu_13120523_28714cuda3std3__45__cpo5beginE)
_ZN39_INTERNAL_e1361b3b_4_k_cu_13120523_28714cuda3std3__45__cpo5beginE:
	.zero		1
	.type		_ZN39_INTERNAL_e1361b3b_4_k_cu_13120523_28714cuda3std3__441_GLOBAL__N__e1361b3b_4_k_cu_13120523_28716ignoreE,@object
	.size		_ZN39_INTERNAL_e1361b3b_4_k_cu_13120523_28714cuda3std3__441_GLOBAL__N__e1361b3b_4_k_cu_13120523_28716ignoreE,(_ZN39_INTERNAL_e1361b3b_4_k_cu_13120523_28714cute7productE - _ZN39_INTERNAL_e1361b3b_4_k_cu_13120523_28714cuda3std3__441_GLOBAL__N__e1361b3b_4_k_cu_13120523_28716ignoreE)
_ZN39_INTERNAL_e1361b3b_4_k_cu_13120523_28714cuda3std3__441_GLOBAL__N__e1361b3b_4_k_cu_13120523_28716ignoreE:
	.zero		1
	.type		_ZN39_INTERNAL_e1361b3b_4_k_cu_13120523_28714cute7productE,@object
	.size		_ZN39_INTERNAL_e1361b3b_4_k_cu_13120523_28714cute7productE,(_ZN39_INTERNAL_e1361b3b_4_k_cu_13120523_28714cuda3std3__45__cpo3endE - _ZN39_INTERNAL_e1361b3b_4_k_cu_13120523_28714cute7productE)
_ZN39_INTERNAL_e1361b3b_4_k_cu_13120523_28714cute7productE:
	.zero		1
	.type		_ZN39_INTERNAL_e1361b3b_4_k_cu_13120523_28714cuda3std3__45__cpo3endE,@object
	.size		_ZN39_INTERNAL_e1361b3b_4_k_cu_13120523_28714cuda3std3__45__cpo3endE,(_ZN39_INTERNAL_e1361b3b_4_k_cu_13120523_28714cuda3std3__419piecewise_constructE - _ZN39_INTERNAL_e1361b3b_4_k_cu_13120523_28714cuda3std3__45__cpo3endE)
_ZN39_INTERNAL_e1361b3b_4_k_cu_13120523_28714cuda3std3__45__cpo3endE:
	.zero		1
	.type		_ZN39_INTERNAL_e1361b3b_4_k_cu_13120523_28714cuda3std3__419piecewise_constructE,@object
	.size		_ZN39_INTERNAL_e1361b3b_4_k_cu_13120523_28714cuda3std3__419piecewise_constructE,(_ZN39_INTERNAL_e1361b3b_4_k_cu_13120523_28714cuda3std3__45__cpo4cendE - _ZN39_INTERNAL_e1361b3b_4_k_cu_13120523_28714cuda3std3__419piecewise_constructE)
_ZN39_INTERNAL_e1361b3b_4_k_cu_13120523_28714cuda3std3__419piecewise_constructE:
	.zero		1
	.type		_ZN39_INTERNAL_e1361b3b_4_k_cu_13120523_28714cuda3std3__45__cpo4cendE,@object
	.size		_ZN39_INTERNAL_e1361b3b_4_k_cu_13120523_28714cuda3std3__45__cpo4cendE,(_ZN39_INTERNAL_e1361b3b_4_k_cu_13120523_28714cuda3std6ranges3__45__cpo4swapE - _ZN39_INTERNAL_e1361b3b_4_k_cu_13120523_28714cuda3std3__45__cpo4cendE)
_ZN39_INTERNAL_e1361b3b_4_k_cu_13120523_28714cuda3std3__45__cpo4cendE:
	.zero		1
	.type		_ZN39_INTERNAL_e1361b3b_4_k_cu_13120523_28714cuda3std6ranges3__45__cpo4swapE,@object
	.size		_ZN39_INTERNAL_e1361b3b_4_k_cu_13120523_28714cuda3std6ranges3__45__cpo4swapE,(.L_7 - _ZN39_INTERNAL_e1361b3b_4_k_cu_13120523_28714cuda3std6ranges3__45__cpo4swapE)
_ZN39_INTERNAL_e1361b3b_4_k_cu_13120523_28714cuda3std6ranges3__45__cpo4swapE:
	.zero		1
.L_7:


//--------------------- .nv.constant0._ZN7cutlass13device_kernelINS_4conv6kernel13ConvUniversalINS1_16ConvProblemShapeILNS1_8OperatorE1ELi3EEENS1_10collective14CollectiveConvINS1_46MainloopSm90TmaGmmaWarpSpecializedImplicitGemmILS5_1ELi9ELi3EN4cute5tupleIJNSA_1CILi1EEESD_SD_EEENS1_36KernelImplicitTmaWarpSpecializedSm90ELi1EEENSB_IJNSC_ILi128EEENSC_ILi64EEENSB_IJSI_EEEEEENS_10bfloat16_tESL_NSA_8TiledMMAINSA_8MMA_AtomIJNSA_4SM904GMMA27MMA_64x64x16_F32BF16BF16_SSILNSP_5MajorE0ELSR_1ELNSP_7ScaleInE1ELSS_1EEEEEENSA_6LayoutISE_NSB_IJNSC_ILi0EEESW_SW_EEEEENSB_IJNSA_10UnderscoreESZ_SZ_EEEEENS7_6detail26Sm90ImplicitGemmTileTraitsINSA_20SM90_TMA_LOAD_IM2COLENSA_14ComposedLayoutINSA_7SwizzleILi3ELi4ELi3EEENSA_18smem_ptr_flag_bitsILi16EEENSV_INSB_IJNSB_IJNSC_ILi8EEENSC_ILi16EEEEEENSB_IJSI_SD_EEENSB_IJSD_NSC_ILi9EEEEEEEEENSB_IJNSB_IJSI_NSC_ILi512EEEEEENSB_IJSD_SW_EEENSB_IJSW_NSC_ILi8192EEEEEEEEEEEEEvEENS13_INSA_13SM90_TMA_LOADENS15_IS17_S19_NSV_INSB_IJS1D_NSB_IJS1A_S1A_EEES1F_EEENSB_IJS1J_S1I_NSB_IJSW_NSC_ILi4096EEEEEEEEEEEEEvEEEENS_8epilogue10collective6detail29Sm90TmaWarpSpecializedAdapterINS21_15DefaultEpilogueISL_NSB_IJNSB_IJllllEEESD_SW_EEES26_NS20_6thread17LinearCombinationISL_Li1EffLNS27_9ScaleType4KindE0ELNS_15FloatRoundStyleE2ESL_EENS_4gemm15EpilogueDefaultEEEEEvvEEEEvNT_6ParamsE --------------------------
	.section	.nv.constant0._ZN7cutlass13device_kernelINS_4conv6kernel13ConvUniversalINS1_16ConvProblemShapeILNS1_8OperatorE1ELi3EEENS1_10collective14CollectiveConvINS1_46MainloopSm90TmaGmmaWarpSpecializedImplicitGemmILS5_1ELi9ELi3EN4cute5tupleIJNSA_1CILi1EEESD_SD_EEENS1_36KernelImplicitTmaWarpSpecializedSm90ELi1EEENSB_IJNSC_ILi128EEENSC_ILi64EEENSB_IJSI_EEEEEENS_10bfloat16_tESL_NSA_8TiledMMAINSA_8MMA_AtomIJNSA_4SM904GMMA27MMA_64x64x16_F32BF16BF16_SSILNSP_5MajorE0ELSR_1ELNSP_7ScaleInE1ELSS_1EEEEEENSA_6LayoutISE_NSB_IJNSC_ILi0EEESW_SW_EEEEENSB_IJNSA_10UnderscoreESZ_SZ_EEEEENS7_6detail26Sm90ImplicitGemmTileTraitsINSA_20SM90_TMA_LOAD_IM2COLENSA_14ComposedLayoutINSA_7SwizzleILi3ELi4ELi3EEENSA_18smem_ptr_flag_bitsILi16EEENSV_INSB_IJNSB_IJNSC_ILi8EEENSC_ILi16EEEEEENSB_IJSI_SD_EEENSB_IJSD_NSC_ILi9EEEEEEEEENSB_IJNSB_IJSI_NSC_ILi512EEEEEENSB_IJSD_SW_EEENSB_IJSW_NSC_ILi8192EEEEEEEEEEEEEvEENS13_INSA_13SM90_TMA_LOADENS15_IS17_S19_NSV_INSB_IJS1D_NSB_IJS1A_S1A_EEES1F_EEENSB_IJS1J_S1I_NSB_IJSW_NSC_ILi4096EEEEEEEEEEEEEvEEEENS_8epilogue10collective6detail29Sm90TmaWarpSpecializedAdapterINS21_15DefaultEpilogueISL_NSB_IJNSB_IJllllEEESD_SW_EEES26_NS20_6thread17LinearCombinationISL_Li1EffLNS27_9ScaleType4KindE0ELNS_15FloatRoundStyleE2ESL_EENS_4gemm15EpilogueDefaultEEEEEvvEEEEvNT_6ParamsE,"a",@progbits
	.sectionflags	@""
	.align	4
.nv.constant0._ZN7cutlass13device_kernelINS_4conv6kernel13ConvUniversalINS1_16ConvProblemShapeILNS1_8OperatorE1ELi3EEENS1_10collective14CollectiveConvINS1_46MainloopSm90TmaGmmaWarpSpecializedImplicitGemmILS5_1ELi9ELi3EN4cute5tupleIJNSA_1CILi1EEESD_SD_EEENS1_36KernelImplicitTmaWarpSpecializedSm90ELi1EEENSB_IJNSC_ILi128EEENSC_ILi64EEENSB_IJSI_EEEEEENS_10bfloat16_tESL_NSA_8TiledMMAINSA_8MMA_AtomIJNSA_4SM904GMMA27MMA_64x64x16_F32BF16BF16_SSILNSP_5MajorE0ELSR_1ELNSP_7ScaleInE1ELSS_1EEEEEENSA_6LayoutISE_NSB_IJNSC_ILi0EEESW_SW_EEEEENSB_IJNSA_10UnderscoreESZ_SZ_EEEEENS7_6detail26Sm90ImplicitGemmTileTraitsINSA_20SM90_TMA_LOAD_IM2COLENSA_14ComposedLayoutINSA_7SwizzleILi3ELi4ELi3EEENSA_18smem_ptr_flag_bitsILi16EEENSV_INSB_IJNSB_IJNSC_ILi8EEENSC_ILi16EEEEEENSB_IJSI_SD_EEENSB_IJSD_NSC_ILi9EEEEEEEEENSB_IJNSB_IJSI_NSC_ILi512EEEEEENSB_IJSD_SW_EEENSB_IJSW_NSC_ILi8192EEEEEEEEEEEEEvEENS13_INSA_13SM90_TMA_LOADENS15_IS17_S19_NSV_INSB_IJS1D_NSB_IJS1A_S1A_EEES1F_EEENSB_IJS1J_S1I_NSB_IJSW_NSC_ILi4096EEEEEEEEEEEEEvEEEENS_8epilogue10collective6detail29Sm90TmaWarpSpecializedAdapterINS21_15DefaultEpilogueISL_NSB_IJNSB_IJllllEEESD_SW_EEES26_NS20_6thread17LinearCombinationISL_Li1EffLNS27_9ScaleType4KindE0ELNS_15FloatRoundStyleE2ESL_EENS_4gemm15EpilogueDefaultEEEEEvvEEEEvNT_6ParamsE:
	.zero		1664


//--------------------- SYMBOLS --------------------------

	.type		.nv.reservedSmem.offset0,@object
	.size		.nv.reservedSmem.offset0,0x4
